//
// Generated by NVIDIA NVVM Compiler
//
// Compiler Build ID: CL-36424714
// Cuda compilation tools, release 13.0, V13.0.88
// Based on NVVM 20.0.0
//

.version 9.0
.target sm_100
.address_size 64

	// .globl	_Z13stagingKerneliiiPf
// _ZZ13stagingKerneliiiPfE6buffer has been demoted

.visible .entry _Z13stagingKerneliiiPf(
	.param .u32 _Z13stagingKerneliiiPf_param_0,
	.param .u32 _Z13stagingKerneliiiPf_param_1,
	.param .u32 _Z13stagingKerneliiiPf_param_2,
	.param .u64 .ptr .align 1 _Z13stagingKerneliiiPf_param_3
)
{
	.reg .pred 	%p<21>;
	.reg .b32 	%r<147>;
	.reg .b32 	%f<35>;
	.reg .b64 	%rd<9>;
	// demoted variable
	.shared .align 4 .b8 _ZZ13stagingKerneliiiPfE6buffer[32768];
	ld.param.u32 	%r40, [_Z13stagingKerneliiiPf_param_0];
	ld.param.u32 	%r41, [_Z13stagingKerneliiiPf_param_1];
	ld.param.u32 	%r42, [_Z13stagingKerneliiiPf_param_2];
	ld.param.u64 	%rd3, [_Z13stagingKerneliiiPf_param_3];
	cvta.to.global.u64 	%rd1, %rd3;
	mov.u32 	%r43, %ntid.x;
	shr.u32 	%r44, %r41, 31;
	add.s32 	%r45, %r41, %r44;
	shr.s32 	%r1, %r45, 1;
	max.s32 	%r2, %r43, %r1;
	mov.u32 	%r46, %ctaid.x;
	mov.u32 	%r3, %tid.x;
	mad.lo.s32 	%r137, %r2, %r46, %r3;
	shr.u32 	%r47, %r42, 31;
	add.s32 	%r48, %r42, %r47;
	shr.s32 	%r5, %r48, 1;
	setp.ge.s32 	%p2, %r137, %r5;
	@%p2 bra 	$L__BB0_26;
	shr.s32 	%r49, %r41, 31;
	shr.u32 	%r50, %r49, 21;
	add.s32 	%r51, %r41, %r50;
	shr.s32 	%r52, %r51, 11;
	not.b32 	%r6, %r41;
	max.s32 	%r7, %r52, 1;
	and.b32  	%r8, %r7, 3;
	and.b32  	%r9, %r7, 1048572;
	mov.u32 	%r53, %nctaid.x;
	mul.lo.s32 	%r10, %r2, %r53;
	mov.u32 	%r138, %r40;
$L__BB0_2:
	neg.s32 	%r142, %r7;
	shl.b32 	%r141, %r3, 1;
	shl.b32 	%r139, %r137, 1;
	mov.u32 	%r140, %r137;
$L__BB0_3:
	mul.wide.s32 	%rd4, %r139, 4;
	add.s64 	%rd5, %rd1, %rd4;
	ld.global.f32 	%f1, [%rd5];
	ld.global.f32 	%f30, [%rd5+4];
	shr.u32 	%r54, %r140, %r138;
	and.b32  	%r55, %r54, 1;
	setp.eq.b32 	%p3, %r55, 1;
	not.pred 	%p4, %p3;
	@%p4 bra 	$L__BB0_5;
	setp.gt.f32 	%p6, %f30, %f1;
	selp.f32 	%f29, %f30, %f1, %p6;
	selp.f32 	%f30, %f1, %f30, %p6;
	bra.uni 	$L__BB0_7;
$L__BB0_5:
	setp.leu.f32 	%p5, %f1, %f30;
	mov.f32 	%f29, %f1;
	@%p5 bra 	$L__BB0_7;
	mov.f32 	%f29, %f30;
	mov.f32 	%f30, %f1;
$L__BB0_7:
	rem.s32 	%r56, %r141, %r41;
	add.s32 	%r57, %r141, 1;
	rem.s32 	%r58, %r57, %r41;
	shl.b32 	%r59, %r56, 1;
	and.b32  	%r60, %r59, %r6;
	div.s32 	%r61, %r56, %r1;
	or.b32  	%r62, %r61, %r60;
	add.s32 	%r63, %r62, %r141;
	sub.s32 	%r64, %r63, %r56;
	shl.b32 	%r65, %r64, 2;
	mov.u32 	%r66, _ZZ13stagingKerneliiiPfE6buffer;
	add.s32 	%r67, %r66, %r65;
	st.shared.f32 	[%r67], %f29;
	shl.b32 	%r68, %r58, 1;
	and.b32  	%r69, %r68, %r6;
	div.s32 	%r70, %r58, %r1;
	or.b32  	%r71, %r70, %r69;
	add.s32 	%r72, %r71, %r141;
	sub.s32 	%r73, %r72, %r56;
	shl.b32 	%r74, %r73, 2;
	add.s32 	%r75, %r66, %r74;
	st.shared.f32 	[%r75], %f30;
	add.s32 	%r142, %r142, 1;
	setp.ne.s32 	%p7, %r142, 0;
	add.s32 	%r141, %r141, 2048;
	add.s32 	%r140, %r140, 1024;
	add.s32 	%r139, %r139, 2048;
	@%p7 bra 	$L__BB0_3;
	add.s32 	%r138, %r138, 1;
	mov.b32 	%r143, 0;
$L__BB0_9:
	setp.lt.s32 	%p8, %r40, 0;
	@%p8 bra 	$L__BB0_16;
	shl.b32 	%r78, %r143, 10;
	add.s32 	%r79, %r78, %r137;
	or.b32  	%r80, %r78, %r3;
	shl.b32 	%r26, %r80, 1;
	or.b32  	%r27, %r26, 1;
	shl.b32 	%r81, %r80, 3;
	mov.u32 	%r82, _ZZ13stagingKerneliiiPfE6buffer;
	add.s32 	%r29, %r82, %r81;
	shr.u32 	%r83, %r79, %r138;
	and.b32  	%r30, %r83, 1;
	setp.eq.b32 	%p1, %r30, 1;
	mov.b32 	%r144, 0;
	not.pred 	%p9, %p1;
$L__BB0_11:
	mov.u32 	%r31, %r144;
	ld.shared.f32 	%f31, [%r29];
	ld.shared.f32 	%f34, [%r29+4];
	@%p9 bra 	$L__BB0_13;
	setp.ne.s32 	%p10, %r30, 0;
	setp.gt.f32 	%p11, %f34, %f31;
	selp.f32 	%f33, %f34, %f31, %p11;
	selp.f32 	%f34, %f31, %f34, %p11;
	mov.f32 	%f31, %f33;
	@%p10 bra 	$L__BB0_15;
$L__BB0_13:
	setp.leu.f32 	%p12, %f31, %f34;
	mov.f32 	%f33, %f31;
	@%p12 bra 	$L__BB0_15;
	mov.f32 	%f33, %f34;
	mov.f32 	%f34, %f31;
$L__BB0_15:
	shr.s32 	%r84, %r41, %r31;
	rem.s32 	%r85, %r26, %r84;
	sub.s32 	%r86, %r26, %r85;
	rem.s32 	%r87, %r27, %r84;
	shr.u32 	%r88, %r85, 31;
	add.s32 	%r89, %r85, %r88;
	and.b32  	%r90, %r89, -2;
	sub.s32 	%r91, %r85, %r90;
	shr.u32 	%r92, %r41, 31;
	add.s32 	%r93, %r84, %r92;
	shr.s32 	%r94, %r93, 1;
	div.s32 	%r95, %r85, %r94;
	not.b32 	%r96, %r94;
	and.b32  	%r97, %r90, %r96;
	mul.lo.s32 	%r98, %r91, %r84;
	shr.u32 	%r99, %r98, 31;
	add.s32 	%r100, %r98, %r99;
	shr.u32 	%r101, %r100, 1;
	or.b32  	%r102, %r97, %r101;
	or.b32  	%r103, %r102, %r95;
	add.s32 	%r104, %r103, %r86;
	shl.b32 	%r105, %r104, 2;
	mov.u32 	%r106, _ZZ13stagingKerneliiiPfE6buffer;
	add.s32 	%r107, %r106, %r105;
	st.shared.f32 	[%r107], %f33;
	shr.u32 	%r108, %r87, 31;
	add.s32 	%r109, %r87, %r108;
	and.b32  	%r110, %r109, -2;
	sub.s32 	%r111, %r87, %r110;
	div.s32 	%r112, %r87, %r94;
	and.b32  	%r113, %r110, %r96;
	mul.lo.s32 	%r114, %r111, %r84;
	shr.u32 	%r115, %r114, 31;
	add.s32 	%r116, %r114, %r115;
	shr.u32 	%r117, %r116, 1;
	or.b32  	%r118, %r113, %r117;
	or.b32  	%r119, %r118, %r112;
	add.s32 	%r120, %r119, %r86;
	shl.b32 	%r121, %r120, 2;
	add.s32 	%r122, %r106, %r121;
	st.shared.f32 	[%r122], %f34;
	add.s32 	%r144, %r31, 1;
	setp.ne.s32 	%p13, %r31, %r40;
	@%p13 bra 	$L__BB0_11;
$L__BB0_16:
	bar.sync 	0;
	add.s32 	%r143, %r143, 1;
	setp.ne.s32 	%p14, %r143, %r7;
	@%p14 bra 	$L__BB0_9;
	setp.lt.s32 	%p15, %r41, 8192;
	mov.b32 	%r146, 0;
	@%p15 bra 	$L__BB0_21;
	mov.b32 	%r145, 0;
$L__BB0_19:
	shl.b32 	%r125, %r145, 10;
	add.s32 	%r126, %r125, %r137;
	or.b32  	%r127, %r125, %r3;
	shl.b32 	%r128, %r126, 1;
	shl.b32 	%r129, %r127, 3;
	mov.u32 	%r130, _ZZ13stagingKerneliiiPfE6buffer;
	add.s32 	%r131, %r130, %r129;
	ld.shared.f32 	%f15, [%r131];
	mul.wide.s32 	%rd6, %r128, 4;
	add.s64 	%rd7, %rd1, %rd6;
	st.global.f32 	[%rd7], %f15;
	ld.shared.f32 	%f16, [%r131+4];
	st.global.f32 	[%rd7+4], %f16;
	ld.shared.f32 	%f17, [%r131+8192];
	st.global.f32 	[%rd7+8192], %f17;
	ld.shared.f32 	%f18, [%r131+8196];
	st.global.f32 	[%rd7+8196], %f18;
	ld.shared.f32 	%f19, [%r131+16384];
	st.global.f32 	[%rd7+16384], %f19;
	ld.shared.f32 	%f20, [%r131+16388];
	st.global.f32 	[%rd7+16388], %f20;
	ld.shared.f32 	%f21, [%r131+24576];
	st.global.f32 	[%rd7+24576], %f21;
	ld.shared.f32 	%f22, [%r131+24580];
	st.global.f32 	[%rd7+24580], %f22;
	add.s32 	%r145, %r145, 4;
	setp.ne.s32 	%p16, %r145, %r9;
	@%p16 bra 	$L__BB0_19;
	shl.b32 	%r146, %r9, 10;
$L__BB0_21:
	setp.eq.s32 	%p17, %r8, 0;
	@%p17 bra 	$L__BB0_25;
	setp.eq.s32 	%p18, %r8, 1;
	add.s32 	%r132, %r146, %r137;
	add.s32 	%r133, %r146, %r3;
	shl.b32 	%r134, %r132, 1;
	shl.b32 	%r135, %r133, 3;
	mov.u32 	%r136, _ZZ13stagingKerneliiiPfE6buffer;
	add.s32 	%r38, %r136, %r135;
	ld.shared.f32 	%f23, [%r38];
	mul.wide.s32 	%rd8, %r134, 4;
	add.s64 	%rd2, %rd1, %rd8;
	st.global.f32 	[%rd2], %f23;
	ld.shared.f32 	%f24, [%r38+4];
	st.global.f32 	[%rd2+4], %f24;
	@%p18 bra 	$L__BB0_25;
	setp.eq.s32 	%p19, %r8, 2;
	ld.shared.f32 	%f25, [%r38+8192];
	st.global.f32 	[%rd2+8192], %f25;
	ld.shared.f32 	%f26, [%r38+8196];
	st.global.f32 	[%rd2+8196], %f26;
	@%p19 bra 	$L__BB0_25;
	ld.shared.f32 	%f27, [%r38+16384];
	st.global.f32 	[%rd2+16384], %f27;
	ld.shared.f32 	%f28, [%r38+16388];
	st.global.f32 	[%rd2+16388], %f28;
$L__BB0_25:
	add.s32 	%r137, %r137, %r10;
	setp.lt.s32 	%p20, %r137, %r5;
	@%p20 bra 	$L__BB0_2;
$L__BB0_26:
	ret;

}
	// .globl	_Z13cleanupKenerliPf
.visible .entry _Z13cleanupKenerliPf(
	.param .u32 _Z13cleanupKenerliPf_param_0,
	.param .u64 .ptr .align 1 _Z13cleanupKenerliPf_param_1
)
{
	.reg .pred 	%p<12>;
	.reg .b32 	%r<40>;
	.reg .b32 	%f<21>;
	.reg .b64 	%rd<11>;

	ld.param.u32 	%r17, [_Z13cleanupKenerliPf_param_0];
	ld.param.u64 	%rd2, [_Z13cleanupKenerliPf_param_1];
	cvta.to.global.u64 	%rd1, %rd2;
	mov.u32 	%r18, %ctaid.x;
	mov.u32 	%r19, %ntid.x;
	mov.u32 	%r20, %tid.x;
	mad.lo.s32 	%r38, %r18, %r19, %r20;
	mov.u32 	%r21, %nctaid.x;
	mul.lo.s32 	%r2, %r19, %r21;
	shr.u32 	%r22, %r17, 31;
	add.s32 	%r23, %r17, %r22;
	shr.s32 	%r3, %r23, 1;
	setp.ge.s32 	%p1, %r38, %r3;
	@%p1 bra 	$L__BB1_7;
	add.s32 	%r24, %r38, %r2;
	max.s32 	%r25, %r3, %r24;
	setp.lt.s32 	%p2, %r24, %r3;
	selp.u32 	%r26, 1, 0, %p2;
	add.s32 	%r27, %r24, %r26;
	sub.s32 	%r28, %r25, %r27;
	div.u32 	%r29, %r28, %r2;
	add.s32 	%r4, %r29, %r26;
	and.b32  	%r30, %r4, 3;
	setp.eq.s32 	%p3, %r30, 3;
	@%p3 bra 	$L__BB1_4;
	shl.b32 	%r36, %r38, 1;
	shl.b32 	%r6, %r2, 1;
	add.s32 	%r31, %r4, 1;
	and.b32  	%r32, %r31, 3;
	neg.s32 	%r35, %r32;
$L__BB1_3:
	.pragma "nounroll";
	mul.wide.s32 	%rd3, %r36, 4;
	add.s64 	%rd4, %rd1, %rd3;
	ld.global.f32 	%f1, [%rd4];
	ld.global.f32 	%f2, [%rd4+4];
	setp.gt.f32 	%p4, %f1, %f2;
	selp.f32 	%f3, %f2, %f1, %p4;
	selp.f32 	%f4, %f1, %f2, %p4;
	st.global.f32 	[%rd4], %f3;
	st.global.f32 	[%rd4+4], %f4;
	add.s32 	%r38, %r38, %r2;
	add.s32 	%r36, %r36, %r6;
	add.s32 	%r35, %r35, 1;
	setp.ne.s32 	%p5, %r35, 0;
	@%p5 bra 	$L__BB1_3;
$L__BB1_4:
	setp.lt.u32 	%p6, %r4, 3;
	@%p6 bra 	$L__BB1_7;
	mul.wide.s32 	%rd7, %r2, 8;
	shl.b32 	%r34, %r2, 2;
$L__BB1_6:
	shl.b32 	%r33, %r38, 1;
	mul.wide.s32 	%rd5, %r33, 4;
	add.s64 	%rd6, %rd1, %rd5;
	ld.global.f32 	%f5, [%rd6];
	ld.global.f32 	%f6, [%rd6+4];
	setp.gt.f32 	%p7, %f5, %f6;
	selp.f32 	%f7, %f6, %f5, %p7;
	selp.f32 	%f8, %f5, %f6, %p7;
	st.global.f32 	[%rd6], %f7;
	st.global.f32 	[%rd6+4], %f8;
	add.s64 	%rd8, %rd6, %rd7;
	ld.global.f32 	%f9, [%rd8];
	ld.global.f32 	%f10, [%rd8+4];
	setp.gt.f32 	%p8, %f9, %f10;
	selp.f32 	%f11, %f10, %f9, %p8;
	selp.f32 	%f12, %f9, %f10, %p8;
	st.global.f32 	[%rd8], %f11;
	st.global.f32 	[%rd8+4], %f12;
	add.s64 	%rd9, %rd8, %rd7;
	ld.global.f32 	%f13, [%rd9];
	ld.global.f32 	%f14, [%rd9+4];
	setp.gt.f32 	%p9, %f13, %f14;
	selp.f32 	%f15, %f14, %f13, %p9;
	selp.f32 	%f16, %f13, %f14, %p9;
	st.global.f32 	[%rd9], %f15;
	st.global.f32 	[%rd9+4], %f16;
	add.s64 	%rd10, %rd9, %rd7;
	ld.global.f32 	%f17, [%rd10];
	ld.global.f32 	%f18, [%rd10+4];
	setp.gt.f32 	%p10, %f17, %f18;
	selp.f32 	%f19, %f18, %f17, %p10;
	selp.f32 	%f20, %f17, %f18, %p10;
	st.global.f32 	[%rd10], %f19;
	st.global.f32 	[%rd10+4], %f20;
	add.s32 	%r38, %r34, %r38;
	setp.lt.s32 	%p11, %r38, %r3;
	@%p11 bra 	$L__BB1_6;
$L__BB1_7:
	ret;

}


// ===== COMPILED SASS (sm_100) =====

	.target	sm_100

	.elftype	@"ET_EXEC"


//--------------------- .note.nv.tkinfo           --------------------------
	.section	.note.nv.tkinfo,"",@"SHT_NOTE"
	.sectionflags	@"SHF_NOTE_NV_TKINFO"
	.tkinfo
        /*0018*/ 	.word	0x00000002
        /*0030*/ 	.string	""
        /*0030*/ 	.string	"ptxas"
        /*0030*/ 	.string	"Cuda compilation tools, release 13.0, V13.0.88"
        /*0030*/ 	.string	"Build cuda_13.0.r13.0/compiler.36424714_0"
        /*0030*/ 	.string	"-arch sm_100 -m 64 "



//--------------------- .note.nv.cuinfo           --------------------------
	.section	.note.nv.cuinfo,"",@"SHT_NOTE"
	.sectionflags	@"SHF_NOTE_NV_CUINFO"
        /*0018*/ 	.short	0x0002
        /*001a*/ 	.short	0x0064
        /*001c*/ 	.short	0x0082
	.zero		2


//--------------------- .nv.info                  --------------------------
	.section	.nv.info,"",@"SHT_CUDA_INFO"
	.align	4


	//----- nvinfo : EIATTR_REGCOUNT
	.align		4
        /*0000*/ 	.byte	0x04, 0x2f
        /*0002*/ 	.short	(.L_1 - .L_0)
	.align		4
.L_0:
        /*0004*/ 	.word	index@(_Z13stagingKerneliiiPf)
        /*0008*/ 	.word	0x00000020


	//----- nvinfo : EIATTR_FRAME_SIZE
	.align		4
.L_1:
        /*000c*/ 	.byte	0x04, 0x11
        /*000e*/ 	.short	(.L_3 - .L_2)
	.align		4
.L_2:
        /*0010*/ 	.word	index@(_Z13stagingKerneliiiPf)
        /*0014*/ 	.word	0x00000000


	//----- nvinfo : EIATTR_REGCOUNT
	.align		4
.L_3:
        /*0018*/ 	.byte	0x04, 0x2f
        /*001a*/ 	.short	(.L_5 - .L_4)
	.align		4
.L_4:
        /*001c*/ 	.word	index@(_Z13cleanupKenerliPf)
        /*0020*/ 	.word	0x00000014


	//----- nvinfo : EIATTR_FRAME_SIZE
	.align		4
.L_5:
        /*0024*/ 	.byte	0x04, 0x11
        /*0026*/ 	.short	(.L_7 - .L_6)
	.align		4
.L_6:
        /*0028*/ 	.word	index@(_Z13cleanupKenerliPf)
        /*002c*/ 	.word	0x00000000


	//----- nvinfo : EIATTR_MIN_STACK_SIZE
	.align		4
.L_7:
        /*0030*/ 	.byte	0x04, 0x12
        /*0032*/ 	.short	(.L_9 - .L_8)
	.align		4
.L_8:
        /*0034*/ 	.word	index@(_Z13cleanupKenerliPf)
        /*0038*/ 	.word	0x00000000


	//----- nvinfo : EIATTR_MIN_STACK_SIZE
	.align		4
.L_9:
        /*003c*/ 	.byte	0x04, 0x12
        /*003e*/ 	.short	(.L_11 - .L_10)
	.align		4
.L_10:
        /*0040*/ 	.word	index@(_Z13stagingKerneliiiPf)
        /*0044*/ 	.word	0x00000000
.L_11:


//--------------------- .nv.compat                --------------------------
	.section	.nv.compat,"",@"SHT_CUDA_COMPAT_INFO"
	.align	4
        /*0000*/ 	.byte	0x02, 0x09, 0x00, 0x00, 0x02, 0x02, 0x01, 0x00, 0x02, 0x05, 0x05, 0x00, 0x03, 0x07, 0x01, 0x01
        /*0010*/ 	.byte	0x02, 0x03, 0x00, 0x00, 0x02, 0x06, 0x01, 0x00, 0x04, 0x0b, 0x08, 0x00, 0x09, 0x00, 0x00, 0x00
        /*0020*/ 	.byte	0x00, 0x00, 0x00, 0x00


//--------------------- .nv.info._Z13cleanupKenerliPf --------------------------
	.section	.nv.info._Z13cleanupKenerliPf,"",@"SHT_CUDA_INFO"
	.sectionflags	@""
	.align	4


	//----- nvinfo : EIATTR_CUDA_API_VERSION
	.align		4
        /*0000*/ 	.byte	0x04, 0x37
        /*0002*/ 	.short	(.L_13 - .L_12)
.L_12:
        /*0004*/ 	.word	0x00000082


	//----- nvinfo : EIATTR_KPARAM_INFO
	.align		4
.L_13:
        /*0008*/ 	.byte	0x04, 0x17
        /*000a*/ 	.short	(.L_15 - .L_14)
.L_14:
        /*000c*/ 	.word	0x00000000
        /*0010*/ 	.short	0x0001
        /*0012*/ 	.short	0x0008
        /*0014*/ 	.byte	0x00, 0xf5, 0x21, 0x00


	//----- nvinfo : EIATTR_KPARAM_INFO
	.align		4
.L_15:
        /*0018*/ 	.byte	0x04, 0x17
        /*001a*/ 	.short	(.L_17 - .L_16)
.L_16:
        /*001c*/ 	.word	0x00000000
        /*0020*/ 	.short	0x0000
        /*0022*/ 	.short	0x0000
        /*0024*/ 	.byte	0x00, 0xf0, 0x11, 0x00


	//----- nvinfo : EIATTR_SPARSE_MMA_MASK
	.align		4
.L_17:
        /*0028*/ 	.byte	0x03, 0x50
        /*002a*/ 	.short	0x0000


	//----- nvinfo : EIATTR_MAXREG_COUNT
	.align		4
        /*002c*/ 	.byte	0x03, 0x1b
        /*002e*/ 	.short	0x00ff


	//----- nvinfo : EIATTR_MERCURY_ISA_VERSION
	.align		4
        /*0030*/ 	.byte	0x03, 0x5f
        /*0032*/ 	.short	0x0101


	//----- nvinfo : EIATTR_VRC_CTA_INIT_COUNT
	.align		4
        /*0034*/ 	.byte	0x02, 0x4a
	.zero		1
	.zero		1


	//----- nvinfo : EIATTR_EXIT_INSTR_OFFSETS
	.align		4
        /*0038*/ 	.byte	0x04, 0x1c
        /*003a*/ 	.short	(.L_19 - .L_18)


	//   ....[0]....
.L_18:
        /*003c*/ 	.word	0x000000b0


	//   ....[1]....
        /*0040*/ 	.word	0x000003d0


	//   ....[2]....
        /*0044*/ 	.word	0x00000630


	//----- nvinfo : EIATTR_CRS_STACK_SIZE
	.align		4
.L_19:
        /*0048*/ 	.byte	0x04, 0x1e
        /*004a*/ 	.short	(.L_21 - .L_20)
.L_20:
        /*004c*/ 	.word	0x00000000


	//----- nvinfo : EIATTR_CBANK_PARAM_SIZE
	.align		4
.L_21:
        /*0050*/ 	.byte	0x03, 0x19
        /*0052*/ 	.short	0x0010


	//----- nvinfo : EIATTR_PARAM_CBANK
	.align		4
        /*0054*/ 	.byte	0x04, 0x0a
        /*0056*/ 	.short	(.L_23 - .L_22)
	.align		4
.L_22:
        /*0058*/ 	.word	index@(.nv.constant0._Z13cleanupKenerliPf)
        /*005c*/ 	.short	0x0380
        /*005e*/ 	.short	0x0010


	//----- nvinfo : EIATTR_SW_WAR
	.align		4
.L_23:
        /*0060*/ 	.byte	0x04, 0x36
        /*0062*/ 	.short	(.L_25 - .L_24)
.L_24:
        /*0064*/ 	.word	0x00000008
.L_25:


//--------------------- .nv.info._Z13stagingKerneliiiPf --------------------------
	.section	.nv.info._Z13stagingKerneliiiPf,"",@"SHT_CUDA_INFO"
	.sectionflags	@""
	.align	4


	//----- nvinfo : EIATTR_CUDA_API_VERSION
	.align		4
        /*0000*/ 	.byte	0x04, 0x37
        /*0002*/ 	.short	(.L_27 - .L_26)
.L_26:
        /*0004*/ 	.word	0x00000082


	//----- nvinfo : EIATTR_KPARAM_INFO
	.align		4
.L_27:
        /*0008*/ 	.byte	0x04, 0x17
        /*000a*/ 	.short	(.L_29 - .L_28)
.L_28:
        /*000c*/ 	.word	0x00000000
        /*0010*/ 	.short	0x0003
        /*0012*/ 	.short	0x0010
        /*0014*/ 	.byte	0x00, 0xf5, 0x21, 0x00


	//----- nvinfo : EIATTR_KPARAM_INFO
	.align		4
.L_29:
        /*0018*/ 	.byte	0x04, 0x17
        /*001a*/ 	.short	(.L_31 - .L_30)
.L_30:
        /*001c*/ 	.word	0x00000000
        /*0020*/ 	.short	0x0002
        /*0022*/ 	.short	0x0008
        /*0024*/ 	.byte	0x00, 0xf0, 0x11, 0x00


	//----- nvinfo : EIATTR_KPARAM_INFO
	.align		4
.L_31:
        /*0028*/ 	.byte	0x04, 0x17
        /*002a*/ 	.short	(.L_33 - .L_32)
.L_32:
        /*002c*/ 	.word	0x00000000
        /*0030*/ 	.short	0x0001
        /*0032*/ 	.short	0x0004
        /*0034*/ 	.byte	0x00, 0xf0, 0x11, 0x00


	//----- nvinfo : EIATTR_KPARAM_INFO
	.align		4
.L_33:
        /*0038*/ 	.byte	0x04, 0x17
        /*003a*/ 	.short	(.L_35 - .L_34)
.L_34:
        /*003c*/ 	.word	0x00000000
        /*0040*/ 	.short	0x0000
        /*0042*/ 	.short	0x0000
        /*0044*/ 	.byte	0x00, 0xf0, 0x11, 0x00


	//----- nvinfo : EIATTR_SPARSE_MMA_MASK
	.align		4
.L_35:
        /*0048*/ 	.byte	0x03, 0x50
        /*004a*/ 	.short	0x0000


	//----- nvinfo : EIATTR_MAXREG_COUNT
	.align		4
        /*004c*/ 	.byte	0x03, 0x1b
        /*004e*/ 	.short	0x00ff


	//----- nvinfo : EIATTR_NUM_BARRIERS
	.align		4
        /*0050*/ 	.byte	0x02, 0x4c
        /*0052*/ 	.byte	0x01
	.zero		1


	//----- nvinfo : EIATTR_MERCURY_ISA_VERSION
	.align		4
        /*0054*/ 	.byte	0x03, 0x5f
        /*0056*/ 	.short	0x0101


	//----- nvinfo : EIATTR_VRC_CTA_INIT_COUNT
	.align		4
        /*0058*/ 	.byte	0x02, 0x4a
	.zero		1
	.zero		1


	//----- nvinfo : EIATTR_EXIT_INSTR_OFFSETS
	.align		4
        /*005c*/ 	.byte	0x04, 0x1c
        /*005e*/ 	.short	(.L_37 - .L_36)


	//   ....[0]....
.L_36:
        /*0060*/ 	.word	0x000000d0


	//   ....[1]....
        /*0064*/ 	.word	0x00001df0


	//----- nvinfo : EIATTR_CRS_STACK_SIZE
	.align		4
.L_37:
        /*0068*/ 	.byte	0x04, 0x1e
        /*006a*/ 	.short	(.L_39 - .L_38)
.L_38:
        /*006c*/ 	.word	0x00000000


	//----- nvinfo : EIATTR_CBANK_PARAM_SIZE
	.align		4
.L_39:
        /*0070*/ 	.byte	0x03, 0x19
        /*0072*/ 	.short	0x0018


	//----- nvinfo : EIATTR_PARAM_CBANK
	.align		4
        /*0074*/ 	.byte	0x04, 0x0a
        /*0076*/ 	.short	(.L_41 - .L_40)
	.align		4
.L_40:
        /*0078*/ 	.word	index@(.nv.constant0._Z13stagingKerneliiiPf)
        /*007c*/ 	.short	0x0380
        /*007e*/ 	.short	0x0018


	//----- nvinfo : EIATTR_SW_WAR
	.align		4
.L_41:
        /*0080*/ 	.byte	0x04, 0x36
        /*0082*/ 	.short	(.L_43 - .L_42)
.L_42:
        /*0084*/ 	.word	0x00000008
.L_43:


//--------------------- .nv.callgraph             --------------------------
	.section	.nv.callgraph,"",@"SHT_CUDA_CALLGRAPH"
	.align	4
	.sectionentsize	8
	.align		4
        /*0000*/ 	.word	0x00000000
	.align		4
        /*0004*/ 	.word	0xffffffff
	.align		4
        /*0008*/ 	.word	0x00000000
	.align		4
        /*000c*/ 	.word	0xfffffffe
	.align		4
        /*0010*/ 	.word	0x00000000
	.align		4
        /*0014*/ 	.word	0xfffffffd
	.align		4
        /*0018*/ 	.word	0x00000000
	.align		4
        /*001c*/ 	.word	0xfffffffc


//--------------------- .text._Z13cleanupKenerliPf --------------------------
	.section	.text._Z13cleanupKenerliPf,"ax",@progbits
	.align	128
        .global         _Z13cleanupKenerliPf
        .type           _Z13cleanupKenerliPf,@function
        .size           _Z13cleanupKenerliPf,(.L_x_24 - _Z13cleanupKenerliPf)
        .other          _Z13cleanupKenerliPf,@"STO_CUDA_ENTRY STV_DEFAULT"
_Z13cleanupKenerliPf:
.text._Z13cleanupKenerliPf:
[----:B------:R-:W-:Y:S01]  /*0000*/  LDC R1, c[0x0][0x37c] ;  /* 0x0000df00ff017b82 */ /* 0x000fe20000000800 */
[----:B------:R-:W0:Y:S07]  /*0010*/  S2R R3, SR_TID.X ;  /* 0x0000000000037919 */ /* 0x000e2e0000002100 */
[----:B------:R-:W0:Y:S01]  /*0020*/  S2UR UR5, SR_CTAID.X ;  /* 0x00000000000579c3 */ /* 0x000e220000002500 */
[----:B------:R-:W1:Y:S07]  /*0030*/  LDCU UR4, c[0x0][0x380] ;  /* 0x00007000ff0477ac */ /* 0x000e6e0008000800 */
[----:B------:R-:W0:Y:S01]  /*0040*/  LDC R0, c[0x0][0x360] ;  /* 0x0000d800ff007b82 */ /* 0x000e220000000800 */
[----:B------:R-:W2:Y:S01]  /*0050*/  LDCU UR6, c[0x0][0x370] ;  /* 0x00006e00ff0677ac */ /* 0x000ea20008000800 */
[----:B-1----:R-:W-:-:S04]  /*0060*/  ULEA.HI UR4, UR4, UR4, URZ, 0x1 ;  /* 0x0000000404047291 */ /* 0x002fc8000f8f08ff */
[----:B------:R-:W-:Y:S01]  /*0070*/  USHF.R.S32.HI UR4, URZ, 0x1, UR4 ;  /* 0x00000001ff047899 */ /* 0x000fe20008011404 */
[C---:B0-----:R-:W-:Y:S02]  /*0080*/  IMAD R3, R0.reuse, UR5, R3 ;  /* 0x0000000500037c24 */ /* 0x041fe4000f8e0203 */
[----:B--2---:R-:W-:-:S03]  /*0090*/  IMAD R0, R0, UR6, RZ ;  /* 0x0000000600007c24 */ /* 0x004fc6000f8e02ff */
[----:B------:R-:W-:-:S13]  /*00a0*/  ISETP.GE.AND P0, PT, R3, UR4, PT ;  /* 0x0000000403007c0c */ /* 0x000fda000bf06270 */
[----:B------:R-:W-:Y:S05]  /*00b0*/  @P0 EXIT ;  /* 0x000000000000094d */ /* 0x000fea0003800000 */
[----:B------:R-:W0:Y:S01]  /*00c0*/  I2F.U32.RP R8, R0 ;  /* 0x0000000000087306 */ /* 0x000e220000209000 */
[C---:B------:R-:W-:Y:S01]  /*00d0*/  IMAD.IADD R2, R0.reuse, 0x1, R3 ;  /* 0x0000000100027824 */ /* 0x040fe200078e0203 */
[----:B------:R-:W-:Y:S01]  /*00e0*/  ISETP.NE.U32.AND P2, PT, R0, RZ, PT ;  /* 0x000000ff0000720c */ /* 0x000fe20003f45070 */
[----:B------:R-:W-:Y:S01]  /*00f0*/  IMAD.MOV R9, RZ, RZ, -R0 ;  /* 0x000000ffff097224 */ /* 0x000fe200078e0a00 */
[----:B------:R-:W1:Y:S01]  /*0100*/  LDCU.64 UR6, c[0x0][0x358] ;  /* 0x00006b00ff0677ac */ /* 0x000e620008000a00 */
[----:B------:R-:W-:Y:S01]  /*0110*/  BSSY.RECONVERGENT B0, `(.L_x_0) ;  /* 0x000002b000007945 */ /* 0x000fe20003800200 */
[C---:B------:R-:W-:Y:S02]  /*0120*/  ISETP.GE.AND P0, PT, R2.reuse, UR4, PT ;  /* 0x0000000402007c0c */ /* 0x040fe4000bf06270 */
[----:B------:R-:W-:Y:S02]  /*0130*/  VIMNMX R7, PT, PT, R2, UR4, !PT ;  /* 0x0000000402077c48 */ /* 0x000fe4000ffe0100 */
[----:B------:R-:W-:-:S04]  /*0140*/  SEL R6, RZ, 0x1, P0 ;  /* 0x00000001ff067807 */ /* 0x000fc80000000000 */
[----:B------:R-:W-:Y:S01]  /*0150*/  IADD3 R7, PT, PT, R7, -R2, -R6 ;  /* 0x8000000207077210 */ /* 0x000fe20007ffe806 */
[----:B0-----:R-:W0:Y:S02]  /*0160*/  MUFU.RCP R8, R8 ;  /* 0x0000000800087308 */ /* 0x001e240000001000 */
[----:B0-----:R-:W-:-:S06]  /*0170*/  VIADD R4, R8, 0xffffffe ;  /* 0x0ffffffe08047836 */ /* 0x001fcc0000000000 */
[----:B------:R0:W2:Y:S02]  /*0180*/  F2I.FTZ.U32.TRUNC.NTZ R5, R4 ;  /* 0x0000000400057305 */ /* 0x0000a4000021f000 */
[----:B0-----:R-:W-:Y:S02]  /*0190*/  IMAD.MOV.U32 R4, RZ, RZ, RZ ;  /* 0x000000ffff047224 */ /* 0x001fe400078e00ff */
[----:B--2---:R-:W-:-:S04]  /*01a0*/  IMAD R9, R9, R5, RZ ;  /* 0x0000000509097224 */ /* 0x004fc800078e02ff */
[----:B------:R-:W-:-:S06]  /*01b0*/  IMAD.HI.U32 R8, R5, R9, R4 ;  /* 0x0000000905087227 */ /* 0x000fcc00078e0004 */
[----:B------:R-:W-:-:S04]  /*01c0*/  IMAD.HI.U32 R5, R8, R7, RZ ;  /* 0x0000000708057227 */ /* 0x000fc800078e00ff */
[----:B------:R-:W-:-:S04]  /*01d0*/  IMAD.MOV R2, RZ, RZ, -R5 ;  /* 0x000000ffff027224 */ /* 0x000fc800078e0a05 */
[----:B------:R-:W-:-:S05]  /*01e0*/  IMAD R7, R0, R2, R7 ;  /* 0x0000000200077224 */ /* 0x000fca00078e0207 */
[----:B------:R-:W-:-:S13]  /*01f0*/  ISETP.GE.U32.AND P0, PT, R7, R0, PT ;  /* 0x000000000700720c */ /* 0x000fda0003f06070 */
[----:B------:R-:W-:Y:S02]  /*0200*/  @P0 IMAD.IADD R7, R7, 0x1, -R0 ;  /* 0x0000000107070824 */ /* 0x000fe400078e0a00 */
[----:B------:R-:W-:-:S03]  /*0210*/  @P0 VIADD R5, R5, 0x1 ;  /* 0x0000000105050836 */ /* 0x000fc60000000000 */
[----:B------:R-:W-:-:S13]  /*0220*/  ISETP.GE.U32.AND P1, PT, R7, R0, PT ;  /* 0x000000000700720c */ /* 0x000fda0003f26070 */
[----:B------:R-:W-:Y:S01]  /*0230*/  @P1 VIADD R5, R5, 0x1 ;  /* 0x0000000105051836 */ /* 0x000fe20000000000 */
[----:B------:R-:W-:-:S05]  /*0240*/  @!P2 LOP3.LUT R5, RZ, R0, RZ, 0x33, !PT ;  /* 0x00000000ff05a212 */ /* 0x000fca00078e33ff */
[----:B------:R-:W-:-:S05]  /*0250*/  IMAD.IADD R2, R6, 0x1, R5 ;  /* 0x0000000106027824 */ /* 0x000fca00078e0205 */
[C---:B------:R-:W-:Y:S02]  /*0260*/  LOP3.LUT R4, R2.reuse, 0x3, RZ, 0xc0, !PT ;  /* 0x0000000302047812 */ /* 0x040fe400078ec0ff */
[----:B------:R-:W-:Y:S02]  /*0270*/  ISETP.GE.U32.AND P0, PT, R2, 0x3, PT ;  /* 0x000000030200780c */ /* 0x000fe40003f06070 */
[----:B------:R-:W-:-:S13]  /*0280*/  ISETP.NE.AND P1, PT, R4, 0x3, PT ;  /* 0x000000030400780c */ /* 0x000fda0003f25270 */
[----:B-1----:R-:W-:Y:S05]  /*0290*/  @!P1 BRA `(.L_x_1) ;  /* 0x0000000000489947 */ /* 0x002fea0003800000 */
[----:B------:R-:W0:Y:S01]  /*02a0*/  LDC.64 R6, c[0x0][0x388] ;  /* 0x0000e200ff067b82 */ /* 0x000e220000000a00 */
[----:B------:R-:W-:Y:S02]  /*02b0*/  VIADD R2, R2, 0x1 ;  /* 0x0000000102027836 */ /* 0x000fe40000000000 */
[----:B------:R-:W-:-:S03]  /*02c0*/  IMAD.SHL.U32 R9, R3, 0x2, RZ ;  /* 0x0000000203097824 */ /* 0x000fc600078e00ff */
[----:B------:R-:W-:-:S05]  /*02d0*/  LOP3.LUT R2, R2, 0x3, RZ, 0xc0, !PT ;  /* 0x0000000302027812 */ /* 0x000fca00078ec0ff */
[----:B------:R-:W-:-:S07]  /*02e0*/  IMAD.MOV R2, RZ, RZ, -R2 ;  /* 0x000000ffff027224 */ /* 0x000fce00078e0a02 */
.L_x_2:
[----:B01----:R-:W-:-:S05]  /*02f0*/  IMAD.WIDE R4, R9, 0x4, R6 ;  /* 0x0000000409047825 */ /* 0x003fca00078e0206 */
[----:B------:R-:W2:Y:S04]  /*0300*/  LDG.E R8, desc[UR6][R4.64] ;  /* 0x0000000604087981 */ /* 0x000ea8000c1e1900 */
[----:B------:R-:W2:Y:S01]  /*0310*/  LDG.E R11, desc[UR6][R4.64+0x4] ;  /* 0x00000406040b7981 */ /* 0x000ea2000c1e1900 */
[----:B------:R-:W-:Y:S02]  /*0320*/  VIADD R2, R2, 0x1 ;  /* 0x0000000102027836 */ /* 0x000fe40000000000 */
[C---:B------:R-:W-:Y:S02]  /*0330*/  IMAD.IADD R3, R0.reuse, 0x1, R3 ;  /* 0x0000000100037824 */ /* 0x040fe400078e0203 */
[----:B------:R-:W-:Y:S01]  /*0340*/  IMAD R9, R0, 0x2, R9 ;  /* 0x0000000200097824 */ /* 0x000fe200078e0209 */
[----:B--2---:R-:W-:-:S04]  /*0350*/  FSETP.GT.AND P1, PT, R8, R11, PT ;  /* 0x0000000b0800720b */ /* 0x004fc80003f24000 */
[----:B------:R-:W-:Y:S02]  /*0360*/  FSEL R13, R11, R8, P1 ;  /* 0x000000080b0d7208 */ /* 0x000fe40000800000 */
[----:B------:R-:W-:Y:S02]  /*0370*/  FSEL R11, R8, R11, P1 ;  /* 0x0000000b080b7208 */ /* 0x000fe40000800000 */
[----:B------:R-:W-:Y:S01]  /*0380*/  ISETP.NE.AND P1, PT, R2, RZ, PT ;  /* 0x000000ff0200720c */ /* 0x000fe20003f25270 */
[----:B------:R1:W-:Y:S04]  /*0390*/  STG.E desc[UR6][R4.64], R13 ;  /* 0x0000000d04007986 */ /* 0x0003e8000c101906 */
[----:B------:R1:W-:Y:S08]  /*03a0*/  STG.E desc[UR6][R4.64+0x4], R11 ;  /* 0x0000040b04007986 */ /* 0x0003f0000c101906 */
[----:B------:R-:W-:Y:S05]  /*03b0*/  @P1 BRA `(.L_x_2) ;  /* 0xfffffffc00cc1947 */ /* 0x000fea000383ffff */
.L_x_1:
[----:B------:R-:W-:Y:S05]  /*03c0*/  BSYNC.RECONVERGENT B0 ;  /* 0x0000000000007941 */ /* 0x000fea0003800200 */
.L_x_0:
[----:B------:R-:W-:Y:S05]  /*03d0*/  @!P0 EXIT ;  /* 0x000000000000894d */ /* 0x000fea0003800000 */
.L_x_3:
[----:B01----:R-:W0:Y:S01]  /*03e0*/  LDC.64 R4, c[0x0][0x388] ;  /* 0x0000e200ff047b82 */ /* 0x003e220000000a00 */
[----:B------:R-:W-:-:S04]  /*03f0*/  IMAD.SHL.U32 R7, R3, 0x2, RZ ;  /* 0x0000000203077824 */ /* 0x000fc800078e00ff */
[----:B0-----:R-:W-:-:S05]  /*0400*/  IMAD.WIDE R4, R7, 0x4, R4 ;  /* 0x0000000407047825 */ /* 0x001fca00078e0204 */
[----:B------:R-:W2:Y:S04]  /*0410*/  LDG.E R2, desc[UR6][R4.64] ;  /* 0x0000000604027981 */ /* 0x000ea8000c1e1900 */
[----:B------:R-:W2:Y:S02]  /*0420*/  LDG.E R7, desc[UR6][R4.64+0x4] ;  /* 0x0000040604077981 */ /* 0x000ea4000c1e1900 */
[----:B--2---:R-:W-:-:S04]  /*0430*/  FSETP.GT.AND P0, PT, R2, R7, PT ;  /* 0x000000070200720b */ /* 0x004fc80003f04000 */
[----:B------:R-:W-:Y:S02]  /*0440*/  FSEL R11, R7, R2, P0 ;  /* 0x00000002070b7208 */ /* 0x000fe40000000000 */
[----:B------:R-:W-:Y:S01]  /*0450*/  FSEL R13, R2, R7, P0 ;  /* 0x00000007020d7208 */ /* 0x000fe20000000000 */
[----:B------:R-:W-:Y:S02]  /*0460*/  IMAD.WIDE R6, R0, 0x8, R4 ;  /* 0x0000000800067825 */ /* 0x000fe400078e0204 */
[----:B------:R0:W-:Y:S04]  /*0470*/  STG.E desc[UR6][R4.64], R11 ;  /* 0x0000000b04007986 */ /* 0x0001e8000c101906 */
[----:B------:R1:W-:Y:S04]  /*0480*/  STG.E desc[UR6][R4.64+0x4], R13 ;  /* 0x0000040d04007986 */ /* 0x0003e8000c101906 */
[----:B------:R-:W2:Y:S04]  /*0490*/  LDG.E R2, desc[UR6][R6.64] ;  /* 0x0000000606027981 */ /* 0x000ea8000c1e1900 */
[----:B------:R-:W2:Y:S02]  /*04a0*/  LDG.E R9, desc[UR6][R6.64+0x4] ;  /* 0x0000040606097981 */ /* 0x000ea4000c1e1900 */
[----:B--2---:R-:W-:-:S04]  /*04b0*/  FSETP.GT.AND P0, PT, R2, R9, PT ;  /* 0x000000090200720b */ /* 0x004fc80003f04000 */
[----:B------:R-:W-:Y:S02]  /*04c0*/  FSEL R15, R9, R2, P0 ;  /* 0x00000002090f7208 */ /* 0x000fe40000000000 */
[----:B------:R-:W-:Y:S01]  /*04d0*/  FSEL R17, R2, R9, P0 ;  /* 0x0000000902117208 */ /* 0x000fe20000000000 */
[C---:B------:R-:W-:Y:S02]  /*04e0*/  IMAD.WIDE R8, R0.reuse, 0x8, R6 ;  /* 0x0000000800087825 */ /* 0x040fe400078e0206 */
[----:B------:R2:W-:Y:S04]  /*04f0*/  STG.E desc[UR6][R6.64], R15 ;  /* 0x0000000f06007986 */ /* 0x0005e8000c101906 */
[----:B------:R3:W-:Y:S04]  /*0500*/  STG.E desc[UR6][R6.64+0x4], R17 ;  /* 0x0000041106007986 */ /* 0x0007e8000c101906 */
[----:B------:R-:W4:Y:S04]  /*0510*/  LDG.E R2, desc[UR6][R8.64] ;  /* 0x0000000608027981 */ /* 0x000f28000c1e1900 */
[----:B0-----:R-:W4:Y:S01]  /*0520*/  LDG.E R11, desc[UR6][R8.64+0x4] ;  /* 0x00000406080b7981 */ /* 0x001f22000c1e1900 */
[----:B-1----:R-:W-:Y:S01]  /*0530*/  IMAD.WIDE R4, R0, 0x8, R8 ;  /* 0x0000000800047825 */ /* 0x002fe200078e0208 */
[----:B----4-:R-:W-:-:S04]  /*0540*/  FSETP.GT.AND P0, PT, R2, R11, PT ;  /* 0x0000000b0200720b */ /* 0x010fc80003f04000 */
[----:B------:R-:W-:Y:S02]  /*0550*/  FSEL R13, R11, R2, P0 ;  /* 0x000000020b0d7208 */ /* 0x000fe40000000000 */
[----:B------:R-:W-:-:S03]  /*0560*/  FSEL R11, R2, R11, P0 ;  /* 0x0000000b020b7208 */ /* 0x000fc60000000000 */
[----:B------:R0:W-:Y:S04]  /*0570*/  STG.E desc[UR6][R8.64], R13 ;  /* 0x0000000d08007986 */ /* 0x0001e8000c101906 */
[----:B------:R0:W-:Y:S04]  /*0580*/  STG.E desc[UR6][R8.64+0x4], R11 ;  /* 0x0000040b08007986 */ /* 0x0001e8000c101906 */
[----:B------:R-:W4:Y:S04]  /*0590*/  LDG.E R2, desc[UR6][R4.64] ;  /* 0x0000000604027981 */ /* 0x000f28000c1e1900 */
[----:B--2---:R-:W4:Y:S01]  /*05a0*/  LDG.E R15, desc[UR6][R4.64+0x4] ;  /* 0x00000406040f7981 */ /* 0x004f22000c1e1900 */
[----:B------:R-:W-:Y:S01]  /*05b0*/  IMAD R3, R0, 0x4, R3 ;  /* 0x0000000400037824 */ /* 0x000fe200078e0203 */
[----:B----4-:R-:W-:-:S04]  /*05c0*/  FSETP.GT.AND P0, PT, R2, R15, PT ;  /* 0x0000000f0200720b */ /* 0x010fc80003f04000 */
[----:B---3--:R-:W-:Y:S02]  /*05d0*/  FSEL R7, R15, R2, P0 ;  /* 0x000000020f077208 */ /* 0x008fe40000000000 */
[----:B------:R-:W-:Y:S02]  /*05e0*/  FSEL R15, R2, R15, P0 ;  /* 0x0000000f020f7208 */ /* 0x000fe40000000000 */
[----:B------:R-:W-:Y:S01]  /*05f0*/  ISETP.GE.AND P0, PT, R3, UR4, PT ;  /* 0x0000000403007c0c */ /* 0x000fe2000bf06270 */
[----:B------:R0:W-:Y:S04]  /*0600*/  STG.E desc[UR6][R4.64], R7 ;  /* 0x0000000704007986 */ /* 0x0001e8000c101906 */
[----:B------:R0:W-:Y:S08]  /*0610*/  STG.E desc[UR6][R4.64+0x4], R15 ;  /* 0x0000040f04007986 */ /* 0x0001f0000c101906 */
[----:B------:R-:W-:Y:S05]  /*0620*/  @!P0 BRA `(.L_x_3) ;  /* 0xfffffffc006c8947 */ /* 0x000fea000383ffff */
[----:B------:R-:W-:Y:S05]  /*0630*/  EXIT ;  /* 0x000000000000794d */ /* 0x000fea0003800000 */
.L_x_4:
[----:B------:R-:W-:-:S00]  /*0640*/  BRA `(.L_x_4) ;  /* 0xfffffffc00fc7947 */ /* 0x000fc0000383ffff */
[----:B------:R-:W-:-:S00]  /*0650*/  NOP ;  /* 0x0000000000007918 */ /* 0x000fc00000000000 */
        /* <DEDUP_REMOVED lines=10> */
.L_x_24:


//--------------------- .text._Z13stagingKerneliiiPf --------------------------
	.section	.text._Z13stagingKerneliiiPf,"ax",@progbits
	.align	128
        .global         _Z13stagingKerneliiiPf
        .type           _Z13stagingKerneliiiPf,@function
        .size           _Z13stagingKerneliiiPf,(.L_x_25 - _Z13stagingKerneliiiPf)
        .other          _Z13stagingKerneliiiPf,@"STO_CUDA_ENTRY STV_DEFAULT"
_Z13stagingKerneliiiPf:
.text._Z13stagingKerneliiiPf:
[----:B------:R-:W-:Y:S08]  /*0000*/  LDC R1, c[0x0][0x37c] ;  /* 0x0000df00ff017b82 */ /* 0x000ff00000000800 */
[----:B------:R-:W0:Y:S01]  /*0010*/  LDC R7, c[0x0][0x384] ;  /* 0x0000e100ff077b82 */ /* 0x000e220000000800 */
[----:B------:R-:W1:Y:S01]  /*0020*/  S2R R0, SR_TID.X ;  /* 0x0000000000007919 */ /* 0x000e620000002100 */
[----:B------:R-:W2:Y:S01]  /*0030*/  LDCU UR4, c[0x0][0x388] ;  /* 0x00007100ff0477ac */ /* 0x000ea20008000800 */
[----:B------:R-:W3:Y:S05]  /*0040*/  LDCU UR5, c[0x0][0x360] ;  /* 0x00006c00ff0577ac */ /* 0x000eea0008000800 */
[----:B------:R-:W1:Y:S01]  /*0050*/  S2UR UR6, SR_CTAID.X ;  /* 0x00000000000679c3 */ /* 0x000e620000002500 */
[----:B--2---:R-:W-:Y:S01]  /*0060*/  ULEA.HI UR4, UR4, UR4, URZ, 0x1 ;  /* 0x0000000404047291 */ /* 0x004fe2000f8f08ff */
[----:B0-----:R-:W-:-:S04]  /*0070*/  LEA.HI R2, R7, R7, RZ, 0x1 ;  /* 0x0000000707027211 */ /* 0x001fc800078f08ff */
[----:B------:R-:W-:-:S04]  /*0080*/  SHF.R.S32.HI R2, RZ, 0x1, R2 ;  /* 0x00000001ff027819 */ /* 0x000fc80000011402 */
[----:B---3--:R-:W-:Y:S01]  /*0090*/  VIMNMX R5, PT, PT, R2, UR5, !PT ;  /* 0x0000000502057c48 */ /* 0x008fe2000ffe0100 */
[----:B------:R-:W-:-:S04]  /*00a0*/  USHF.R.S32.HI UR5, URZ, 0x1, UR4 ;  /* 0x00000001ff057899 */ /* 0x000fc80008011404 */
[----:B-1----:R-:W-:-:S05]  /*00b0*/  IMAD R3, R5, UR6, R0 ;  /* 0x0000000605037c24 */ /* 0x002fca000f8e0200 */
[----:B------:R-:W-:-:S13]  /*00c0*/  ISETP.GE.AND P0, PT, R3, UR5, PT ;  /* 0x0000000503007c0c */ /* 0x000fda000bf06270 */
[----:B------:R-:W-:Y:S05]  /*00d0*/  @P0 EXIT ;  /* 0x000000000000094d */ /* 0x000fea0003800000 */
[----:B------:R-:W0:Y:S01]  /*00e0*/  LDCU UR4, c[0x0][0x370] ;  /* 0x00006e00ff0477ac */ /* 0x000e220008000800 */
[----:B------:R-:W-:Y:S01]  /*00f0*/  SHF.R.S32.HI R4, RZ, 0x1f, R7 ;  /* 0x0000001fff047819 */ /* 0x000fe20000011407 */
[----:B------:R-:W1:Y:S03]  /*0100*/  LDCU UR6, c[0x0][0x380] ;  /* 0x00007000ff0677ac */ /* 0x000e660008000800 */
[----:B------:R-:W-:Y:S01]  /*0110*/  LEA.HI R4, R4, R7, RZ, 0xb ;  /* 0x0000000704047211 */ /* 0x000fe200078f58ff */
[----:B------:R-:W2:Y:S03]  /*0120*/  LDCU.64 UR10, c[0x0][0x358] ;  /* 0x00006b00ff0a77ac */ /* 0x000ea60008000a00 */
[----:B------:R-:W-:-:S04]  /*0130*/  SHF.R.S32.HI R6, RZ, 0xb, R4 ;  /* 0x0000000bff067819 */ /* 0x000fc80000011404 */
[----:B------:R-:W-:Y:S01]  /*0140*/  VIMNMX R6, PT, PT, R6, 0x1, !PT ;  /* 0x0000000106067848 */ /* 0x000fe20007fe0100 */
[----:B0-----:R-:W-:Y:S02]  /*0150*/  IMAD R4, R5, UR4, RZ ;  /* 0x0000000405047c24 */ /* 0x001fe4000f8e02ff */
[----:B-1----:R-:W-:-:S07]  /*0160*/  IMAD.U32 R5, RZ, RZ, UR6 ;  /* 0x00000006ff057e24 */ /* 0x002fce000f8e00ff */
.L_x_22:
[----:B0-----:R-:W0:Y:S01]  /*0170*/  LDC R7, c[0x0][0x384] ;  /* 0x0000e100ff077b82 */ /* 0x001e220000000800 */
[----:B--2---:R-:W-:Y:S02]  /*0180*/  IMAD.SHL.U32 R12, R0, 0x2, RZ ;  /* 0x00000002000c7824 */ /* 0x004fe400078e00ff */
[----:B------:R-:W-:Y:S02]  /*0190*/  IMAD.SHL.U32 R13, R3, 0x2, RZ ;  /* 0x00000002030d7824 */ /* 0x000fe400078e00ff */
[----:B------:R-:W-:Y:S02]  /*01a0*/  IMAD.MOV R14, RZ, RZ, -R6 ;  /* 0x000000ffff0e7224 */ /* 0x000fe400078e0a06 */
[----:B-1----:R-:W-:Y:S01]  /*01b0*/  IMAD.MOV.U32 R16, RZ, RZ, R3 ;  /* 0x000000ffff107224 */ /* 0x002fe200078e0003 */
[----:B---3--:R-:W1:Y:S06]  /*01c0*/  LDC.64 R8, c[0x0][0x390] ;  /* 0x0000e400ff087b82 */ /* 0x008e6c0000000a00 */
.L_x_7:
[----:B-1----:R-:W-:-:S05]  /*01d0*/  IMAD.WIDE R22, R13, 0x4, R8 ;  /* 0x000000040d167825 */ /* 0x002fca00078e0208 */
[----:B--23--:R-:W2:Y:S04]  /*01e0*/  LDG.E R15, desc[UR10][R22.64] ;  /* 0x0000000a160f7981 */ /* 0x00cea8000c1e1900 */
[----:B------:R1:W2:Y:S01]  /*01f0*/  LDG.E R18, desc[UR10][R22.64+0x4] ;  /* 0x0000040a16127981 */ /* 0x0002a2000c1e1900 */
[----:B0-----:R-:W-:Y:S01]  /*0200*/  IABS R19, R7 ;  /* 0x0000000700137213 */ /* 0x001fe20000000000 */
[----:B------:R-:W-:Y:S01]  /*0210*/  VIADD R20, R12, 0x1 ;  /* 0x000000010c147836 */ /* 0x000fe20000000000 */
[----:B------:R-:W-:Y:S01]  /*0220*/  IABS R17, R2 ;  /* 0x0000000200117213 */ /* 0x000fe20000000000 */
[----:B------:R-:W-:Y:S01]  /*0230*/  BSSY.RECONVERGENT B0, `(.L_x_5) ;  /* 0x0000046000007945 */ /* 0x000fe20003800200 */
[----:B------:R-:W0:Y:S02]  /*0240*/  I2F.RP R21, R19 ;  /* 0x0000001300157306 */ /* 0x000e240000209400 */
[----:B------:R-:W-:-:S02]  /*0250*/  ISETP.GE.AND P3, PT, R20, RZ, PT ;  /* 0x000000ff1400720c */ /* 0x000fc40003f66270 */
[----:B-1----:R-:W-:-:S04]  /*0260*/  IABS R22, R12 ;  /* 0x0000000c00167213 */ /* 0x002fc80000000000 */
[----:B0-----:R-:W0:Y:S02]  /*0270*/  MUFU.RCP R21, R21 ;  /* 0x0000001500157308 */ /* 0x001e240000001000 */
[----:B0-----:R-:W-:-:S06]  /*0280*/  VIADD R10, R21, 0xffffffe ;  /* 0x0ffffffe150a7836 */ /* 0x001fcc0000000000 */
[----:B------:R-:W0:Y:S08]  /*0290*/  I2F.RP R21, R17 ;  /* 0x0000001100157306 */ /* 0x000e300000209400 */
[----:B------:R1:W3:Y:S08]  /*02a0*/  F2I.FTZ.U32.TRUNC.NTZ R11, R10 ;  /* 0x0000000a000b7305 */ /* 0x0002f0000021f000 */
[----:B0-----:R-:W0:Y:S01]  /*02b0*/  MUFU.RCP R21, R21 ;  /* 0x0000001500157308 */ /* 0x001e220000001000 */
[----:B-1----:R-:W-:-:S02]  /*02c0*/  IMAD.MOV.U32 R10, RZ, RZ, RZ ;  /* 0x000000ffff0a7224 */ /* 0x002fc400078e00ff */
[----:B---3--:R-:W-:-:S04]  /*02d0*/  IMAD.MOV R24, RZ, RZ, -R11 ;  /* 0x000000ffff187224 */ /* 0x008fc800078e0a0b */
[----:B------:R-:W-:Y:S01]  /*02e0*/  IMAD R23, R24, R19, RZ ;  /* 0x0000001318177224 */ /* 0x000fe200078e02ff */
[----:B------:R-:W-:-:S03]  /*02f0*/  IABS R24, R20 ;  /* 0x0000001400187213 */ /* 0x000fc60000000000 */
[----:B------:R-:W-:-:S06]  /*0300*/  IMAD.HI.U32 R11, R11, R23, R10 ;  /* 0x000000170b0b7227 */ /* 0x000fcc00078e000a */
[----:B------:R-:W-:-:S04]  /*0310*/  IMAD.HI.U32 R10, R11, R22, RZ ;  /* 0x000000160b0a7227 */ /* 0x000fc800078e00ff */
[----:B------:R-:W-:-:S04]  /*0320*/  IMAD.HI.U32 R11, R11, R24, RZ ;  /* 0x000000180b0b7227 */ /* 0x000fc800078e00ff */
[----:B------:R-:W-:Y:S02]  /*0330*/  IMAD.MOV R10, RZ, RZ, -R10 ;  /* 0x000000ffff0a7224 */ /* 0x000fe400078e0a0a */
[----:B------:R-:W-:Y:S02]  /*0340*/  IMAD.MOV R11, RZ, RZ, -R11 ;  /* 0x000000ffff0b7224 */ /* 0x000fe400078e0a0b */
[C---:B------:R-:W-:Y:S02]  /*0350*/  IMAD R10, R19.reuse, R10, R22 ;  /* 0x0000000a130a7224 */ /* 0x040fe400078e0216 */
[----:B------:R-:W-:Y:S01]  /*0360*/  IMAD R22, R19, R11, R24 ;  /* 0x0000000b13167224 */ /* 0x000fe200078e0218 */
[----:B------:R-:W-:Y:S01]  /*0370*/  IABS R24, R2 ;  /* 0x0000000200187213 */ /* 0x000fe20000000000 */
[----:B0-----:R-:W-:Y:S01]  /*0380*/  VIADD R11, R21, 0xffffffe ;  /* 0x0ffffffe150b7836 */ /* 0x001fe20000000000 */
[C---:B------:R-:W-:Y:S02]  /*0390*/  ISETP.GT.U32.AND P0, PT, R19.reuse, R10, PT ;  /* 0x0000000a1300720c */ /* 0x040fe40003f04070 */
[----:B------:R-:W-:-:S02]  /*03a0*/  ISETP.GT.U32.AND P1, PT, R19, R22, PT ;  /* 0x000000161300720c */ /* 0x000fc40003f24070 */
[----:B------:R-:W-:Y:S01]  /*03b0*/  LOP3.LUT R21, RZ, R7, RZ, 0x33, !PT ;  /* 0x00000007ff157212 */ /* 0x000fe200078e33ff */
[----:B------:R-:W0:Y:S08]  /*03c0*/  F2I.FTZ.U32.TRUNC.NTZ R11, R11 ;  /* 0x0000000b000b7305 */ /* 0x000e30000021f000 */
[--C-:B------:R-:W-:Y:S02]  /*03d0*/  @!P0 IMAD.IADD R10, R10, 0x1, -R19.reuse ;  /* 0x000000010a0a8824 */ /* 0x100fe400078e0a13 */
[----:B------:R-:W-:Y:S01]  /*03e0*/  @!P1 IMAD.IADD R22, R22, 0x1, -R19 ;  /* 0x0000000116169824 */ /* 0x000fe200078e0a13 */
[----:B------:R-:W-:-:S02]  /*03f0*/  ISETP.GE.AND P1, PT, R12, RZ, PT ;  /* 0x000000ff0c00720c */ /* 0x000fc40003f26270 */
[C---:B------:R-:W-:Y:S02]  /*0400*/  ISETP.GT.U32.AND P0, PT, R19.reuse, R10, PT ;  /* 0x0000000a1300720c */ /* 0x040fe40003f04070 */
[----:B------:R-:W-:Y:S01]  /*0410*/  ISETP.GT.U32.AND P2, PT, R19, R22, PT ;  /* 0x000000161300720c */ /* 0x000fe20003f44070 */
[----:B0-----:R-:W-:-:S04]  /*0420*/  IMAD.MOV R20, RZ, RZ, -R11 ;  /* 0x000000ffff147224 */ /* 0x001fc800078e0a0b */
[----:B------:R-:W-:-:S06]  /*0430*/  IMAD R23, R20, R17, RZ ;  /* 0x0000001114177224 */ /* 0x000fcc00078e02ff */
[--C-:B------:R-:W-:Y:S01]  /*0440*/  @!P0 IMAD.IADD R10, R10, 0x1, -R19.reuse ;  /* 0x000000010a0a8824 */ /* 0x100fe200078e0a13 */
[----:B------:R-:W-:Y:S01]  /*0450*/  ISETP.NE.AND P0, PT, R7, RZ, PT ;  /* 0x000000ff0700720c */ /* 0x000fe20003f05270 */
[----:B------:R-:W-:Y:S02]  /*0460*/  @!P2 IMAD.IADD R22, R22, 0x1, -R19 ;  /* 0x000000011616a824 */ /* 0x000fe400078e0a13 */
[----:B------:R-:W-:Y:S02]  /*0470*/  @!P1 IMAD.MOV R10, RZ, RZ, -R10 ;  /* 0x000000ffff0a9224 */ /* 0x000fe400078e0a0a */
[----:B------:R-:W-:-:S03]  /*0480*/  @!P3 IMAD.MOV R22, RZ, RZ, -R22 ;  /* 0x000000ffff16b224 */ /* 0x000fc600078e0a16 */
[C---:B------:R-:W-:Y:S01]  /*0490*/  SEL R19, R21.reuse, R10, !P0 ;  /* 0x0000000a15137207 */ /* 0x040fe20004000000 */
[----:B------:R-:W-:Y:S01]  /*04a0*/  IMAD.MOV.U32 R10, RZ, RZ, RZ ;  /* 0x000000ffff0a7224 */ /* 0x000fe200078e00ff */
[----:B------:R-:W-:Y:S02]  /*04b0*/  SEL R21, R21, R22, !P0 ;  /* 0x0000001615157207 */ /* 0x000fe40004000000 */
[----:B------:R-:W-:Y:S01]  /*04c0*/  IABS R22, R19 ;  /* 0x0000001300167213 */ /* 0x000fe20000000000 */
[----:B------:R-:W-:Y:S01]  /*04d0*/  IMAD.HI.U32 R20, R11, R23, R10 ;  /* 0x000000170b147227 */ /* 0x000fe200078e000a */
[----:B------:R-:W-:Y:S02]  /*04e0*/  IABS R25, R21 ;  /* 0x0000001500197213 */ /* 0x000fe40000000000 */
[----:B------:R-:W-:Y:S01]  /*04f0*/  SHF.R.U32.HI R10, RZ, R5, R16 ;  /* 0x00000005ff0a7219 */ /* 0x000fe20000011610 */
[----:B------:R-:W-:Y:S02]  /*0500*/  IMAD.MOV R23, RZ, RZ, -R24 ;  /* 0x000000ffff177224 */ /* 0x000fe400078e0a18 */
[----:B------:R-:W-:Y:S01]  /*0510*/  IMAD.HI.U32 R11, R20, R22, RZ ;  /* 0x00000016140b7227 */ /* 0x000fe200078e00ff */
[----:B------:R-:W-:-:S03]  /*0520*/  LOP3.LUT R10, R10, 0x1, RZ, 0xc0, !PT ;  /* 0x000000010a0a7812 */ /* 0x000fc600078ec0ff */
[----:B------:R-:W-:Y:S01]  /*0530*/  IMAD.HI.U32 R20, R20, R25, RZ ;  /* 0x0000001914147227 */ /* 0x000fe200078e00ff */
[----:B------:R-:W-:Y:S02]  /*0540*/  ISETP.NE.U32.AND P5, PT, R10, 0x1, PT ;  /* 0x000000010a00780c */ /* 0x000fe40003fa5070 */
[-C--:B------:R-:W-:Y:S01]  /*0550*/  LOP3.LUT R10, R19, R2.reuse, RZ, 0x3c, !PT ;  /* 0x00000002130a7212 */ /* 0x080fe200078e3cff */
[-C--:B------:R-:W-:Y:S02]  /*0560*/  IMAD R22, R11, R23.reuse, R22 ;  /* 0x000000170b167224 */ /* 0x080fe400078e0216 */
[----:B------:R-:W-:Y:S01]  /*0570*/  IMAD R24, R20, R23, R25 ;  /* 0x0000001714187224 */ /* 0x000fe200078e0219 */
[----:B------:R-:W-:Y:S02]  /*0580*/  LOP3.LUT R23, R21, R2, RZ, 0x3c, !PT ;  /* 0x0000000215177212 */ /* 0x000fe400078e3cff */
[C---:B------:R-:W-:Y:S02]  /*0590*/  ISETP.GT.U32.AND P2, PT, R17.reuse, R22, PT ;  /* 0x000000161100720c */ /* 0x040fe40003f44070 */
[----:B------:R-:W-:-:S02]  /*05a0*/  ISETP.GT.U32.AND P3, PT, R17, R24, PT ;  /* 0x000000181100720c */ /* 0x000fc40003f64070 */
[----:B------:R-:W-:Y:S02]  /*05b0*/  ISETP.GE.AND P4, PT, R10, RZ, PT ;  /* 0x000000ff0a00720c */ /* 0x000fe40003f86270 */
[----:B------:R-:W-:-:S07]  /*05c0*/  ISETP.GE.AND P1, PT, R23, RZ, PT ;  /* 0x000000ff1700720c */ /* 0x000fce0003f26270 */
[--C-:B------:R-:W-:Y:S02]  /*05d0*/  @!P2 IMAD.IADD R22, R22, 0x1, -R17.reuse ;  /* 0x000000011616a824 */ /* 0x100fe400078e0a11 */
[----:B------:R-:W-:-:S03]  /*05e0*/  @!P3 IMAD.IADD R24, R24, 0x1, -R17 ;  /* 0x000000011818b824 */ /* 0x000fc600078e0a11 */
[----:B------:R-:W-:Y:S02]  /*05f0*/  ISETP.GE.U32.AND P0, PT, R22, R17, PT ;  /* 0x000000111600720c */ /* 0x000fe40003f06070 */
[----:B--2---:R-:W-:-:S04]  /*0600*/  @!P5 FSETP.GT.AND P6, PT, R18, R15, PT ;  /* 0x0000000f1200d20b */ /* 0x004fc80003fc4000 */
[----:B------:R-:W-:Y:S02]  /*0610*/  @!P5 FSEL R10, R18, R15, P6 ;  /* 0x0000000f120ad208 */ /* 0x000fe40003000000 */
[----:B------:R-:W-:Y:S02]  /*0620*/  @!P5 FSEL R18, R15, R18, P6 ;  /* 0x000000120f12d208 */ /* 0x000fe40003000000 */
[----:B------:R-:W-:Y:S01]  /*0630*/  ISETP.GE.U32.AND P6, PT, R24, R17, PT ;  /* 0x000000111800720c */ /* 0x000fe20003fc6070 */
[----:B------:R-:W-:-:S12]  /*0640*/  @!P5 BRA `(.L_x_6) ;  /* 0x000000000010d947 */ /* 0x000fd80003800000 */
[----:B------:R-:W-:Y:S01]  /*0650*/  FSETP.GT.AND P5, PT, R15, R18, PT ;  /* 0x000000120f00720b */ /* 0x000fe20003fa4000 */
[----:B------:R-:W-:-:S12]  /*0660*/  IMAD.MOV.U32 R10, RZ, RZ, R15 ;  /* 0x000000ffff0a7224 */ /* 0x000fd800078e000f */
[----:B------:R-:W-:Y:S02]  /*0670*/  @P5 IMAD.MOV.U32 R10, RZ, RZ, R18 ;  /* 0x000000ffff0a5224 */ /* 0x000fe400078e0012 */
[----:B------:R-:W-:-:S07]  /*0680*/  @P5 IMAD.MOV.U32 R18, RZ, RZ, R15 ;  /* 0x000000ffff125224 */ /* 0x000fce00078e000f */
.L_x_6:
[----:B------:R-:W-:Y:S05]  /*0690*/  BSYNC.RECONVERGENT B0 ;  /* 0x0000000000007941 */ /* 0x000fea0003800200 */
.L_x_5:
[----:B------:R-:W0:Y:S01]  /*06a0*/  S2UR UR6, SR_CgaCtaId ;  /* 0x00000000000679c3 */ /* 0x000e220000008800 */
[----:B------:R-:W-:Y:S01]  /*06b0*/  @!P3 VIADD R20, R20, 0x1 ;  /* 0x000000011414b836 */ /* 0x000fe20000000000 */
[----:B------:R-:W-:Y:S01]  /*06c0*/  LOP3.LUT R24, RZ, R2, RZ, 0x33, !PT ;  /* 0x00000002ff187212 */ /* 0x000fe200078e33ff */
[----:B------:R-:W-:Y:S01]  /*06d0*/  @!P2 VIADD R11, R11, 0x1 ;  /* 0x000000010b0ba836 */ /* 0x000fe20000000000 */
[----:B------:R-:W-:Y:S01]  /*06e0*/  UMOV UR4, 0x400 ;  /* 0x0000040000047882 */ /* 0x000fe20000000000 */
[----:B------:R-:W-:Y:S02]  /*06f0*/  @P6 VIADD R20, R20, 0x1 ;  /* 0x0000000114146836 */ /* 0x000fe40000000000 */
[----:B------:R-:W-:Y:S01]  /*0700*/  @P0 VIADD R11, R11, 0x1 ;  /* 0x000000010b0b0836 */ /* 0x000fe20000000000 */
[----:B------:R-:W-:Y:S01]  /*0710*/  ISETP.NE.AND P0, PT, R2, RZ, PT ;  /* 0x000000ff0200720c */ /* 0x000fe20003f05270 */
[----:B------:R-:W-:Y:S02]  /*0720*/  IMAD.MOV.U32 R15, RZ, RZ, R20 ;  /* 0x000000ffff0f7224 */ /* 0x000fe400078e0014 */
[----:B------:R-:W-:-:S02]  /*0730*/  IMAD.SHL.U32 R20, R19, 0x2, RZ ;  /* 0x0000000213147824 */ /* 0x000fc400078e00ff */
[----:B------:R-:W-:Y:S02]  /*0740*/  @!P4 IMAD.MOV R11, RZ, RZ, -R11 ;  /* 0x000000ffff0bc224 */ /* 0x000fe400078e0a0b */
[----:B------:R-:W-:Y:S01]  /*0750*/  @!P1 IMAD.MOV R15, RZ, RZ, -R15 ;  /* 0x000000ffff0f9224 */ /* 0x000fe200078e0a0f */
[----:B------:R-:W-:Y:S01]  /*0760*/  LOP3.LUT R20, R20, R7, RZ, 0x30, !PT ;  /* 0x0000000714147212 */ /* 0x000fe200078e30ff */
[----:B------:R-:W-:Y:S01]  /*0770*/  IMAD.SHL.U32 R22, R21, 0x2, RZ ;  /* 0x0000000215167824 */ /* 0x000fe200078e00ff */
[----:B------:R-:W-:Y:S01]  /*0780*/  SEL R11, R24, R11, !P0 ;  /* 0x0000000b180b7207 */ /* 0x000fe20004000000 */
[----:B------:R-:W-:Y:S01]  /*0790*/  VIADD R14, R14, 0x1 ;  /* 0x000000010e0e7836 */ /* 0x000fe20000000000 */
[----:B------:R-:W-:Y:S01]  /*07a0*/  SEL R15, R24, R15, !P0 ;  /* 0x0000000f180f7207 */ /* 0x000fe20004000000 */
[----:B------:R-:W-:Y:S01]  /*07b0*/  VIADD R16, R16, 0x400 ;  /* 0x0000040010107836 */ /* 0x000fe20000000000 */
[----:B------:R-:W-:Y:S01]  /*07c0*/  LOP3.LUT R22, R22, R7, RZ, 0x30, !PT ;  /* 0x0000000716167212 */ /* 0x000fe200078e30ff */
[----:B------:R-:W-:Y:S01]  /*07d0*/  VIADD R13, R13, 0x800 ;  /* 0x000008000d0d7836 */ /* 0x000fe20000000000 */
[----:B------:R-:W-:Y:S01]  /*07e0*/  LOP3.LUT R11, R11, R20, RZ, 0xfc, !PT ;  /* 0x000000140b0b7212 */ /* 0x000fe200078efcff */
[----:B0-----:R-:W-:Y:S01]  /*07f0*/  ULEA UR4, UR6, UR4, 0x18 ;  /* 0x0000000406047291 */ /* 0x001fe2000f8ec0ff */
[----:B------:R-:W-:-:S02]  /*0800*/  LOP3.LUT R15, R15, R22, RZ, 0xfc, !PT ;  /* 0x000000160f0f7212 */ /* 0x000fc400078efcff */
[C-C-:B------:R-:W-:Y:S02]  /*0810*/  IADD3 R11, PT, PT, -R19.reuse, R11, R12.reuse ;  /* 0x0000000b130b7210 */ /* 0x140fe40007ffe10c */
[----:B------:R-:W-:Y:S01]  /*0820*/  IADD3 R15, PT, PT, -R19, R15, R12 ;  /* 0x0000000f130f7210 */ /* 0x000fe20007ffe10c */
[----:B------:R-:W-:Y:S01]  /*0830*/  VIADD R12, R12, 0x800 ;  /* 0x000008000c0c7836 */ /* 0x000fe20000000000 */
[----:B------:R-:W-:Y:S02]  /*0840*/  LEA R11, R11, UR4, 0x2 ;  /* 0x000000040b0b7c11 */ /* 0x000fe4000f8e10ff */
[----:B------:R-:W-:Y:S02]  /*0850*/  LEA R15, R15, UR4, 0x2 ;  /* 0x000000040f0f7c11 */ /* 0x000fe4000f8e10ff */
[----:B------:R-:W-:Y:S01]  /*0860*/  ISETP.NE.AND P0, PT, R14, RZ, PT ;  /* 0x000000ff0e00720c */ /* 0x000fe20003f05270 */
[----:B------:R3:W-:Y:S04]  /*0870*/  STS [R11], R10 ;  /* 0x0000000a0b007388 */ /* 0x0007e80000000800 */
[----:B------:R3:W-:Y:S08]  /*0880*/  STS [R15], R18 ;  /* 0x000000120f007388 */ /* 0x0007f00000000800 */
[----:B------:R-:W-:Y:S05]  /*0890*/  @P0 BRA `(.L_x_7) ;  /* 0xfffffff8004c0947 */ /* 0x000fea000383ffff */
[----:B------:R-:W-:Y:S02]  /*08a0*/  VIADD R5, R5, 0x1 ;  /* 0x0000000105057836 */ /* 0x000fe40000000000 */
[----:B------:R-:W-:-:S07]  /*08b0*/  IMAD.MOV.U32 R7, RZ, RZ, RZ ;  /* 0x000000ffff077224 */ /* 0x000fce00078e00ff */
.L_x_13:
[----:B0-----:R-:W0:Y:S02]  /*08c0*/  LDCU UR4, c[0x0][0x380] ;  /* 0x00007000ff0477ac */ /* 0x001e240008000800 */
[----:B0-----:R-:W-:-:S09]  /*08d0*/  UISETP.GE.AND UP0, UPT, UR4, URZ, UPT ;  /* 0x000000ff0400728c */ /* 0x001fd2000bf06270 */
[----:B-1----:R-:W-:Y:S05]  /*08e0*/  BRA.U !UP0, `(.L_x_8) ;  /* 0x0000000908187547 */ /* 0x002fea000b800000 */
[----:B------:R-:W0:Y:S01]  /*08f0*/  S2UR UR6, SR_CgaCtaId ;  /* 0x00000000000679c3 */ /* 0x000e220000008800 */
[----:B------:R-:W-:Y:S01]  /*0900*/  IMAD.SHL.U32 R8, R7, 0x400, RZ ;  /* 0x0000040007087824 */ /* 0x000fe200078e00ff */
[----:B------:R-:W-:Y:S01]  /*0910*/  UMOV UR4, 0x400 ;  /* 0x0000040000047882 */ /* 0x000fe20000000000 */
[----:B---3--:R-:W-:Y:S02]  /*0920*/  IMAD.MOV.U32 R15, RZ, RZ, RZ ;  /* 0x000000ffff0f7224 */ /* 0x008fe400078e00ff */
[C---:B------:R-:W-:Y:S01]  /*0930*/  IMAD.IADD R10, R8.reuse, 0x1, R3 ;  /* 0x00000001080a7824 */ /* 0x040fe200078e0203 */
[----:B------:R-:W-:-:S04]  /*0940*/  LOP3.LUT R8, R8, R0, RZ, 0xfc, !PT ;  /* 0x0000000008087212 */ /* 0x000fc800078efcff */
[----:B------:R-:W-:Y:S01]  /*0950*/  SHF.R.U32.HI R10, RZ, R5, R10 ;  /* 0x00000005ff0a7219 */ /* 0x000fe2000001160a */
[----:B------:R-:W-:-:S03]  /*0960*/  IMAD.SHL.U32 R13, R8, 0x2, RZ ;  /* 0x00000002080d7824 */ /* 0x000fc600078e00ff */
[----:B------:R-:W-:Y:S01]  /*0970*/  LOP3.LUT R12, R10, 0x1, RZ, 0xc0, !PT ;  /* 0x000000010a0c7812 */ /* 0x000fe200078ec0ff */
[----:B------:R-:W-:-:S03]  /*0980*/  VIADD R20, R13, 0x1 ;  /* 0x000000010d147836 */ /* 0x000fc60000000000 */
[----:B------:R-:W-:Y:S01]  /*0990*/  ISETP.NE.U32.AND P0, PT, R12, 0x1, PT ;  /* 0x000000010c00780c */ /* 0x000fe20003f05070 */
[----:B0-----:R-:W-:-:S06]  /*09a0*/  ULEA UR4, UR6, UR4, 0x18 ;  /* 0x0000000406047291 */ /* 0x001fcc000f8ec0ff */
[----:B------:R-:W-:-:S07]  /*09b0*/  LEA R14, R8, UR4, 0x3 ;  /* 0x00000004080e7c11 */ /* 0x000fce000f8e18ff */
.L_x_12:
[----:B01----:R0:W1:Y:S01]  /*09c0*/  LDS.64 R8, [R14] ;  /* 0x000000000e087984 */ /* 0x0030620000000a00 */
[----:B------:R-:W-:Y:S04]  /*09d0*/  BSSY.RECONVERGENT B0, `(.L_x_9) ;  /* 0x000000c000007945 */ /* 0x000fe80003800200 */
[----:B------:R-:W-:Y:S05]  /*09e0*/  @P0 BRA `(.L_x_10) ;  /* 0x0000000000180947 */ /* 0x000fea0003800000 */
[----:B------:R-:W-:Y:S02]  /*09f0*/  ISETP.NE.AND P2, PT, R12, RZ, PT ;  /* 0x000000ff0c00720c */ /* 0x000fe40003f45270 */
[----:B-1----:R-:W-:-:S04]  /*0a00*/  FSETP.GT.AND P1, PT, R9, R8, PT ;  /* 0x000000080900720b */ /* 0x002fc80003f24000 */
[----:B------:R-:W-:Y:S02]  /*0a10*/  FSEL R16, R9, R8, P1 ;  /* 0x0000000809107208 */ /* 0x000fe40000800000 */
[----:B------:R-:W-:-:S05]  /*0a20*/  FSEL R9, R8, R9, P1 ;  /* 0x0000000908097208 */ /* 0x000fca0000800000 */
[----:B------:R-:W-:Y:S05]  /*0a30*/  @P2 BRA `(.L_x_11) ;  /* 0x0000000000142947 */ /* 0x000fea0003800000 */
[----:B------:R-:W-:-:S07]  /*0a40*/  IMAD.MOV.U32 R8, RZ, RZ, R16 ;  /* 0x000000ffff087224 */ /* 0x000fce00078e0010 */
.L_x_10:
[----:B-1----:R-:W-:Y:S01]  /*0a50*/  FSETP.GT.AND P1, PT, R8, R9, PT ;  /* 0x000000090800720b */ /* 0x002fe20003f24000 */
[----:B------:R-:W-:-:S12]  /*0a60*/  IMAD.MOV.U32 R16, RZ, RZ, R8 ;  /* 0x000000ffff107224 */ /* 0x000fd800078e0008 */
[----:B------:R-:W-:Y:S02]  /*0a70*/  @P1 IMAD.MOV.U32 R16, RZ, RZ, R9 ;  /* 0x000000ffff101224 */ /* 0x000fe400078e0009 */
[----:B------:R-:W-:-:S07]  /*0a80*/  @P1 IMAD.MOV.U32 R9, RZ, RZ, R8 ;  /* 0x000000ffff091224 */ /* 0x000fce00078e0008 */
.L_x_11:
[----:B------:R-:W-:Y:S05]  /*0a90*/  BSYNC.RECONVERGENT B0 ;  /* 0x0000000000007941 */ /* 0x000fea0003800200 */
.L_x_9:
[----:B------:R-:W1:Y:S01]  /*0aa0*/  LDC R8, c[0x0][0x384] ;  /* 0x0000e100ff087b82 */ /* 0x000e620000000800 */
[----:B------:R-:W-:Y:S01]  /*0ab0*/  IABS R25, R20 ;  /* 0x0000001400197213 */ /* 0x000fe20000000000 */
[----:B------:R-:W-:Y:S01]  /*0ac0*/  UMOV UR4, 0x400 ;  /* 0x0000040000047882 */ /* 0x000fe20000000000 */
[----:B------:R-:W-:-:S05]  /*0ad0*/  ISETP.GE.AND P4, PT, R20, RZ, PT ;  /* 0x000000ff1400720c */ /* 0x000fca0003f86270 */
[----:B------:R-:W2:Y:S01]  /*0ae0*/  S2UR UR6, SR_CgaCtaId ;  /* 0x00000000000679c3 */ /* 0x000ea20000008800 */
[----:B-1----:R-:W-:-:S04]  /*0af0*/  SHF.R.S32.HI R17, RZ, R15, R8 ;  /* 0x0000000fff117219 */ /* 0x002fc80000011408 */
[-C--:B------:R-:W-:Y:S02]  /*0b00*/  IABS R19, R17.reuse ;  /* 0x0000001100137213 */ /* 0x080fe40000000000 */
[----:B------:R-:W-:Y:S02]  /*0b10*/  LEA.HI R8, R8, R17, RZ, 0x1 ;  /* 0x0000001108087211 */ /* 0x000fe400078f08ff */
[----:B------:R-:W1:Y:S01]  /*0b20*/  I2F.RP R22, R19 ;  /* 0x0000001300167306 */ /* 0x000e620000209400 */
[----:B--2---:R-:W-:Y:S01]  /*0b30*/  ULEA UR4, UR6, UR4, 0x18 ;  /* 0x0000000406047291 */ /* 0x004fe2000f8ec0ff */
[----:B------:R-:W-:Y:S01]  /*0b40*/  SHF.R.S32.HI R8, RZ, 0x1, R8 ;  /* 0x00000001ff087819 */ /* 0x000fe20000011408 */
[----:B------:R-:W2:Y:S03]  /*0b50*/  LDCU UR6, c[0x0][0x380] ;  /* 0x00007000ff0677ac */ /* 0x000ea60008000800 */
[----:B------:R-:W-:-:S04]  /*0b60*/  IABS R18, R8 ;  /* 0x0000000800127213 */ /* 0x000fc80000000000 */
[----:B------:R-:W3:Y:S08]  /*0b70*/  I2F.RP R21, R18 ;  /* 0x0000001200157306 */ /* 0x000ef00000209400 */
[----:B-1----:R-:W1:Y:S08]  /*0b80*/  MUFU.RCP R22, R22 ;  /* 0x0000001600167308 */ /* 0x002e700000001000 */
[----:B---3--:R-:W-:Y:S01]  /*0b90*/  MUFU.RCP R21, R21 ;  /* 0x0000001500157308 */ /* 0x008fe20000001000 */
[----:B-1----:R-:W-:Y:S01]  /*0ba0*/  VIADD R10, R22, 0xffffffe ;  /* 0x0ffffffe160a7836 */ /* 0x002fe20000000000 */
[----:B------:R-:W-:-:S06]  /*0bb0*/  IABS R22, R13 ;  /* 0x0000000d00167213 */ /* 0x000fcc0000000000 */
[----:B------:R1:W3:Y:S02]  /*0bc0*/  F2I.FTZ.U32.TRUNC.NTZ R11, R10 ;  /* 0x0000000a000b7305 */ /* 0x0002e4000021f000 */
[----:B-1----:R-:W-:Y:S02]  /*0bd0*/  IMAD.MOV.U32 R10, RZ, RZ, RZ ;  /* 0x000000ffff0a7224 */ /* 0x002fe400078e00ff */
[----:B---3--:R-:W-:-:S04]  /*0be0*/  IMAD.MOV R24, RZ, RZ, -R11 ;  /* 0x000000ffff187224 */ /* 0x008fc800078e0a0b */
[----:B------:R-:W-:-:S04]  /*0bf0*/  IMAD R23, R24, R19, RZ ;  /* 0x0000001318177224 */ /* 0x000fc800078e02ff */
[----:B------:R-:W-:Y:S01]  /*0c00*/  IMAD.HI.U32 R10, R11, R23, R10 ;  /* 0x000000170b0a7227 */ /* 0x000fe200078e000a */
[----:B------:R-:W-:-:S03]  /*0c10*/  IABS R11, R17 ;  /* 0x00000011000b7213 */ /* 0x000fc60000000000 */
[----:B------:R-:W-:Y:S02]  /*0c20*/  IMAD.MOV.U32 R23, RZ, RZ, R22 ;  /* 0x000000ffff177224 */ /* 0x000fe400078e0016 */
[----:B------:R-:W-:Y:S02]  /*0c30*/  IMAD.MOV R24, RZ, RZ, -R11 ;  /* 0x000000ffff187224 */ /* 0x000fe400078e0a0b */
[----:B------:R-:W-:-:S04]  /*0c40*/  IMAD.HI.U32 R11, R10, R23, RZ ;  /* 0x000000170a0b7227 */ /* 0x000fc800078e00ff */
[----:B------:R-:W-:-:S04]  /*0c50*/  IMAD.HI.U32 R22, R10, R25, RZ ;  /* 0x000000190a167227 */ /* 0x000fc800078e00ff */
[-C--:B------:R-:W-:Y:S02]  /*0c60*/  IMAD R10, R11, R24.reuse, R23 ;  /* 0x000000180b0a7224 */ /* 0x080fe400078e0217 */
[----:B------:R-:W-:Y:S02]  /*0c70*/  IMAD R22, R22, R24, R25 ;  /* 0x0000001816167224 */ /* 0x000fe400078e0219 */
[----:B------:R-:W-:Y:S01]  /*0c80*/  VIADD R11, R21, 0xffffffe ;  /* 0x0ffffffe150b7836 */ /* 0x000fe20000000000 */
[C---:B------:R-:W-:Y:S02]  /*0c90*/  ISETP.GT.U32.AND P1, PT, R19.reuse, R10, PT ;  /* 0x0000000a1300720c */ /* 0x040fe40003f24070 */
[----:B------:R-:W-:-:S03]  /*0ca0*/  ISETP.GT.U32.AND P2, PT, R19, R22, PT ;  /* 0x000000161300720c */ /* 0x000fc60003f44070 */
[----:B------:R-:W1:Y:S08]  /*0cb0*/  F2I.FTZ.U32.TRUNC.NTZ R11, R11 ;  /* 0x0000000b000b7305 */ /* 0x000e70000021f000 */
[--C-:B------:R-:W-:Y:S02]  /*0cc0*/  @!P1 IMAD.IADD R10, R10, 0x1, -R19.reuse ;  /* 0x000000010a0a9824 */ /* 0x100fe400078e0a13 */
[----:B------:R-:W-:Y:S01]  /*0cd0*/  @!P2 IMAD.IADD R22, R22, 0x1, -R19 ;  /* 0x000000011616a824 */ /* 0x000fe200078e0a13 */
[----:B------:R-:W-:-:S02]  /*0ce0*/  ISETP.GE.AND P2, PT, R13, RZ, PT ;  /* 0x000000ff0d00720c */ /* 0x000fc40003f46270 */
[C---:B------:R-:W-:Y:S02]  /*0cf0*/  ISETP.GT.U32.AND P1, PT, R19.reuse, R10, PT ;  /* 0x0000000a1300720c */ /* 0x040fe40003f24070 */
[----:B------:R-:W-:Y:S01]  /*0d00*/  ISETP.GT.U32.AND P3, PT, R19, R22, PT ;  /* 0x000000161300720c */ /* 0x000fe20003f64070 */
[----:B-1----:R-:W-:-:S04]  /*0d10*/  IMAD.MOV R23, RZ, RZ, -R11 ;  /* 0x000000ffff177224 */ /* 0x002fc800078e0a0b */
[----:B------:R-:W-:-:S06]  /*0d20*/  IMAD R23, R23, R18, RZ ;  /* 0x0000001217177224 */ /* 0x000fcc00078e02ff */
[--C-:B------:R-:W-:Y:S01]  /*0d30*/  @!P1 IMAD.IADD R10, R10, 0x1, -R19.reuse ;  /* 0x000000010a0a9824 */ /* 0x100fe200078e0a13 */
[----:B------:R-:W-:Y:S01]  /*0d40*/  ISETP.NE.AND P1, PT, R17, RZ, PT ;  /* 0x000000ff1100720c */ /* 0x000fe20003f25270 */
[----:B------:R-:W-:Y:S02]  /*0d50*/  @!P3 IMAD.IADD R22, R22, 0x1, -R19 ;  /* 0x000000011616b824 */ /* 0x000fe400078e0a13 */
[----:B------:R-:W-:Y:S02]  /*0d60*/  IMAD.MOV.U32 R19, RZ, RZ, R10 ;  /* 0x000000ffff137224 */ /* 0x000fe400078e000a */
[----:B------:R-:W-:Y:S01]  /*0d70*/  IMAD.MOV.U32 R21, RZ, RZ, R22 ;  /* 0x000000ffff157224 */ /* 0x000fe200078e0016 */
[----:B------:R-:W-:Y:S01]  /*0d80*/  LOP3.LUT R22, RZ, R17, RZ, 0x33, !PT ;  /* 0x00000011ff167212 */ /* 0x000fe200078e33ff */
[----:B------:R-:W-:Y:S02]  /*0d90*/  @!P2 IMAD.MOV R19, RZ, RZ, -R19 ;  /* 0x000000ffff13a224 */ /* 0x000fe400078e0a13 */
[----:B------:R-:W-:-:S02]  /*0da0*/  @!P4 IMAD.MOV R21, RZ, RZ, -R21 ;  /* 0x000000ffff15c224 */ /* 0x000fc400078e0a15 */
[----:B------:R-:W-:Y:S01]  /*0db0*/  IMAD.MOV.U32 R10, RZ, RZ, RZ ;  /* 0x000000ffff0a7224 */ /* 0x000fe200078e00ff */
[C---:B------:R-:W-:Y:S02]  /*0dc0*/  SEL R19, R22.reuse, R19, !P1 ;  /* 0x0000001316137207 */ /* 0x040fe40004800000 */
[----:B------:R-:W-:Y:S01]  /*0dd0*/  SEL R22, R22, R21, !P1 ;  /* 0x0000001516167207 */ /* 0x000fe20004800000 */
[----:B------:R-:W-:Y:S01]  /*0de0*/  IMAD.HI.U32 R10, R11, R23, R10 ;  /* 0x000000170b0a7227 */ /* 0x000fe200078e000a */
[----:B------:R-:W-:Y:S02]  /*0df0*/  IABS R11, R8 ;  /* 0x00000008000b7213 */ /* 0x000fe40000000000 */
[-C--:B------:R-:W-:Y:S02]  /*0e00*/  IABS R23, R19.reuse ;  /* 0x0000001300177213 */ /* 0x080fe40000000000 */
[----:B------:R-:W-:Y:S01]  /*0e10*/  IABS R25, R22 ;  /* 0x0000001600197213 */ /* 0x000fe20000000000 */
[----:B------:R-:W-:Y:S01]  /*0e20*/  IMAD.MOV R24, RZ, RZ, -R11 ;  /* 0x000000ffff187224 */ /* 0x000fe200078e0a0b */
[----:B------:R-:W-:Y:S01]  /*0e30*/  LEA.HI R21, R19, R19, RZ, 0x1 ;  /* 0x0000001313157211 */ /* 0x000fe200078f08ff */
[----:B------:R-:W-:-:S04]  /*0e40*/  IMAD.HI.U32 R11, R10, R23, RZ ;  /* 0x000000170a0b7227 */ /* 0x000fc800078e00ff */
[----:B------:R-:W-:-:S04]  /*0e50*/  IMAD.HI.U32 R10, R10, R25, RZ ;  /* 0x000000190a0a7227 */ /* 0x000fc800078e00ff */
[-C--:B------:R-:W-:Y:S02]  /*0e60*/  IMAD R23, R11, R24.reuse, R23 ;  /* 0x000000180b177224 */ /* 0x080fe400078e0217 */
[----:B------:R-:W-:-:S03]  /*0e70*/  IMAD R25, R10, R24, R25 ;  /* 0x000000180a197224 */ /* 0x000fc600078e0219 */
[C---:B------:R-:W-:Y:S02]  /*0e80*/  ISETP.GT.U32.AND P6, PT, R18.reuse, R23, PT ;  /* 0x000000171200720c */ /* 0x040fe40003fc4070 */
[----:B------:R-:W-:-:S11]  /*0e90*/  ISETP.GT.U32.AND P1, PT, R18, R25, PT ;  /* 0x000000191200720c */ /* 0x000fd60003f24070 */
[--C-:B------:R-:W-:Y:S02]  /*0ea0*/  @!P6 IMAD.IADD R23, R23, 0x1, -R18.reuse ;  /* 0x000000011717e824 */ /* 0x100fe400078e0a12 */
[----:B------:R-:W-:Y:S02]  /*0eb0*/  @!P1 IMAD.IADD R25, R25, 0x1, -R18 ;  /* 0x0000000119199824 */ /* 0x000fe400078e0a12 */
[----:B------:R-:W-:Y:S01]  /*0ec0*/  @!P6 VIADD R11, R11, 0x1 ;  /* 0x000000010b0be836 */ /* 0x000fe20000000000 */
[----:B------:R-:W-:Y:S01]  /*0ed0*/  ISETP.GE.U32.AND P2, PT, R23, R18, PT ;  /* 0x000000121700720c */ /* 0x000fe20003f46070 */
[----:B------:R-:W-:Y:S01]  /*0ee0*/  @!P1 VIADD R10, R10, 0x1 ;  /* 0x000000010a0a9836 */ /* 0x000fe20000000000 */
[----:B------:R-:W-:Y:S02]  /*0ef0*/  LEA.HI R23, R22, R22, RZ, 0x1 ;  /* 0x0000001616177211 */ /* 0x000fe400078f08ff */
[----:B------:R-:W-:Y:S02]  /*0f00*/  ISETP.GE.U32.AND P3, PT, R25, R18, PT ;  /* 0x000000121900720c */ /* 0x000fe40003f66070 */
[----:B------:R-:W-:-:S02]  /*0f10*/  LOP3.LUT R18, R21, 0xfffffffe, RZ, 0xc0, !PT ;  /* 0xfffffffe15127812 */ /* 0x000fc400078ec0ff */
[-C--:B------:R-:W-:Y:S02]  /*0f20*/  LOP3.LUT R25, R19, R8.reuse, RZ, 0x3c, !PT ;  /* 0x0000000813197212 */ /* 0x080fe400078e3cff */
[----:B------:R-:W-:Y:S01]  /*0f30*/  LOP3.LUT R21, R23, 0xfffffffe, RZ, 0xc0, !PT ;  /* 0xfffffffe17157812 */ /* 0x000fe200078ec0ff */
[----:B------:R-:W-:Y:S01]  /*0f40*/  IMAD.IADD R24, R19, 0x1, -R18 ;  /* 0x0000000113187824 */ /* 0x000fe200078e0a12 */
[C---:B------:R-:W-:Y:S01]  /*0f50*/  LOP3.LUT R23, R22.reuse, R8, RZ, 0x3c, !PT ;  /* 0x0000000816177212 */ /* 0x040fe200078e3cff */
[----:B------:R-:W-:Y:S01]  /*0f60*/  @P2 VIADD R11, R11, 0x1 ;  /* 0x000000010b0b2836 */ /* 0x000fe20000000000 */
[----:B------:R-:W-:Y:S01]  /*0f70*/  ISETP.GE.AND P4, PT, R25, RZ, PT ;  /* 0x000000ff1900720c */ /* 0x000fe20003f86270 */
[----:B------:R-:W-:Y:S01]  /*0f80*/  IMAD.IADD R26, R22, 0x1, -R21 ;  /* 0x00000001161a7824 */ /* 0x000fe200078e0a15 */
[----:B------:R-:W-:Y:S01]  /*0f90*/  ISETP.GE.AND P5, PT, R23, RZ, PT ;  /* 0x000000ff1700720c */ /* 0x000fe20003fa6270 */
[C---:B------:R-:W-:Y:S01]  /*0fa0*/  IMAD R22, R17.reuse, R24, RZ ;  /* 0x0000001811167224 */ /* 0x040fe200078e02ff */
[----:B------:R-:W-:Y:S01]  /*0fb0*/  ISETP.NE.AND P6, PT, R8, RZ, PT ;  /* 0x000000ff0800720c */ /* 0x000fe20003fc5270 */
[----:B------:R-:W-:Y:S01]  /*0fc0*/  IMAD R24, R17, R26, RZ ;  /* 0x0000001a11187224 */ /* 0x000fe200078e02ff */
[----:B------:R-:W-:Y:S01]  /*0fd0*/  LOP3.LUT R17, RZ, R8, RZ, 0x33, !PT ;  /* 0x00000008ff117212 */ /* 0x000fe200078e33ff */
[----:B------:R-:W-:Y:S01]  /*0fe0*/  @P3 VIADD R10, R10, 0x1 ;  /* 0x000000010a0a3836 */ /* 0x000fe20000000000 */
[----:B------:R-:W-:Y:S01]  /*0ff0*/  LEA.HI R22, R22, R22, RZ, 0x1 ;  /* 0x0000001616167211 */ /* 0x000fe200078f08ff */
[----:B------:R-:W-:Y:S01]  /*1000*/  IMAD.IADD R19, R13, 0x1, -R19 ;  /* 0x000000010d137824 */ /* 0x000fe200078e0a13 */
[----:B------:R-:W-:-:S02]  /*1010*/  LEA.HI R24, R24, R24, RZ, 0x1 ;  /* 0x0000001818187211 */ /* 0x000fc400078f08ff */
[----:B------:R-:W-:Y:S01]  /*1020*/  SHF.R.U32.HI R23, RZ, 0x1, R22 ;  /* 0x00000001ff177819 */ /* 0x000fe20000011616 */
[----:B------:R-:W-:Y:S01]  /*1030*/  @!P4 IMAD.MOV R11, RZ, RZ, -R11 ;  /* 0x000000ffff0bc224 */ /* 0x000fe200078e0a0b */
[----:B------:R-:W-:Y:S01]  /*1040*/  SHF.R.U32.HI R24, RZ, 0x1, R24 ;  /* 0x00000001ff187819 */ /* 0x000fe20000011618 */
[----:B------:R-:W-:Y:S01]  /*1050*/  @!P5 IMAD.MOV R10, RZ, RZ, -R10 ;  /* 0x000000ffff0ad224 */ /* 0x000fe200078e0a0a */
[--C-:B------:R-:W-:Y:S02]  /*1060*/  LOP3.LUT R18, R23, R18, R8.reuse, 0xf4, !PT ;  /* 0x0000001217127212 */ /* 0x100fe400078ef408 */
[C---:B------:R-:W-:Y:S02]  /*1070*/  SEL R11, R17.reuse, R11, !P6 ;  /* 0x0000000b110b7207 */ /* 0x040fe40007000000 */
[----:B------:R-:W-:Y:S02]  /*1080*/  LOP3.LUT R21, R24, R21, R8, 0xf4, !PT ;  /* 0x0000001518157212 */ /* 0x000fe400078ef408 */
[----:B------:R-:W-:-:S02]  /*1090*/  SEL R10, R17, R10, !P6 ;  /* 0x0000000a110a7207 */ /* 0x000fc40007000000 */
[----:B------:R-:W-:Y:S02]  /*10a0*/  LOP3.LUT R11, R18, R11, RZ, 0xfc, !PT ;  /* 0x0000000b120b7212 */ /* 0x000fe400078efcff */
[----:B------:R-:W-:Y:S02]  /*10b0*/  LOP3.LUT R10, R21, R10, RZ, 0xfc, !PT ;  /* 0x0000000a150a7212 */ /* 0x000fe400078efcff */
[----:B--2---:R-:W-:Y:S01]  /*10c0*/  ISETP.NE.AND P1, PT, R15, UR6, PT ;  /* 0x000000060f007c0c */ /* 0x004fe2000bf25270 */
[C---:B------:R-:W-:Y:S02]  /*10d0*/  IMAD.IADD R11, R19.reuse, 0x1, R11 ;  /* 0x00000001130b7824 */ /* 0x040fe400078e020b */
[----:B------:R-:W-:Y:S02]  /*10e0*/  IMAD.IADD R10, R19, 0x1, R10 ;  /* 0x00000001130a7824 */ /* 0x000fe400078e020a */
[----:B------:R-:W-:Y:S01]  /*10f0*/  VIADD R15, R15, 0x1 ;  /* 0x000000010f0f7836 */ /* 0x000fe20000000000 */
[----:B------:R-:W-:-:S02]  /*1100*/  LEA R11, R11, UR4, 0x2 ;  /* 0x000000040b0b7c11 */ /* 0x000fc4000f8e10ff */
[----:B------:R-:W-:-:S03]  /*1110*/  LEA R10, R10, UR4, 0x2 ;  /* 0x000000040a0a7c11 */ /* 0x000fc6000f8e10ff */
[----:B------:R1:W-:Y:S04]  /*1120*/  STS [R11], R16 ;  /* 0x000000100b007388 */ /* 0x0003e80000000800 */
[----:B------:R1:W-:Y:S01]  /*1130*/  STS [R10], R9 ;  /* 0x000000090a007388 */ /* 0x0003e20000000800 */
[----:B------:R-:W-:Y:S05]  /*1140*/  @P1 BRA `(.L_x_12) ;  /* 0xfffffff8001c1947 */ /* 0x000fea000383ffff */
.L_x_8:
[----:B------:R-:W-:Y:S01]  /*1150*/  VIADD R7, R7, 0x1 ;  /* 0x0000000107077836 */ /* 0x000fe20000000000 */
[----:B------:R-:W-:Y:S05]  /*1160*/  WARPSYNC.ALL ;  /* 0x0000000000007948 */ /* 0x000fea0003800000 */
[----:B------:R-:W-:Y:S01]  /*1170*/  BAR.SYNC.DEFER_BLOCKING 0x0 ;  /* 0x0000000000007b1d */ /* 0x000fe20000010000 */
[----:B------:R-:W-:-:S13]  /*1180*/  ISETP.NE.AND P0, PT, R7, R6, PT ;  /* 0x000000060700720c */ /* 0x000fda0003f05270 */
[----:B------:R-:W-:Y:S05]  /*1190*/  @P0 BRA `(.L_x_13) ;  /* 0xfffffff400c80947 */ /* 0x000fea000383ffff */
[----:B------:R-:W2:Y:S01]  /*11a0*/  LDCU UR4, c[0x0][0x384] ;  /* 0x00007080ff0477ac */ /* 0x000ea20008000800 */
[----:B------:R-:W-:Y:S01]  /*11b0*/  IMAD.MOV.U32 R7, RZ, RZ, RZ ;  /* 0x000000ffff077224 */ /* 0x000fe200078e00ff */
[----:B--2---:R-:W-:-:S09]  /*11c0*/  UISETP.GE.AND UP0, UPT, UR4, 0x2000, UPT ;  /* 0x000020000400788c */ /* 0x004fd2000bf06270 */
[----:B------:R-:W-:Y:S05]  /*11d0*/  BRA.U !UP0, `(.L_x_14) ;  /* 0x0000000908987547 */ /* 0x000fea000b800000 */
[----:B------:R-:W-:Y:S01]  /*11e0*/  LOP3.LUT R7, R6, 0xffffc, RZ, 0xc0, !PT ;  /* 0x000ffffc06077812 */ /* 0x000fe200078ec0ff */
[----:B------:R-:W-:-:S03]  /*11f0*/  UMOV UR4, URZ ;  /* 0x000000ff00047c82 */ /* 0x000fc60008000000 */
[----:B------:R-:W-:-:S13]  /*1200*/  ISETP.GT.AND P0, PT, R7, RZ, PT ;  /* 0x000000ff0700720c */ /* 0x000fda0003f04270 */
[----:B------:R-:W-:Y:S05]  /*1210*/  @!P0 BRA `(.L_x_15) ;  /* 0x0000000800208947 */ /* 0x000fea0003800000 */
[----:B------:R-:W-:Y:S01]  /*1220*/  VIADD R8, R7, -UR4 ;  /* 0x8000000407087c36 */ /* 0x000fe20008000000 */
[----:B------:R-:W-:-:S04]  /*1230*/  PLOP3.LUT P0, PT, PT, PT, PT, 0x80, 0x8 ;  /* 0x000000000008781c */ /* 0x000fc80003f0f070 */
[----:B------:R-:W-:-:S13]  /*1240*/  ISETP.GT.AND P1, PT, R8, 0xc, PT ;  /* 0x0000000c0800780c */ /* 0x000fda0003f24270 */
[----:B------:R-:W-:Y:S05]  /*1250*/  @!P1 BRA `(.L_x_16) ;  /* 0x0000000400509947 */ /* 0x000fea0003800000 */
[----:B------:R-:W2:Y:S01]  /*1260*/  S2UR UR7, SR_CgaCtaId ;  /* 0x00000000000779c3 */ /* 0x000ea20000008800 */
[----:B------:R-:W-:Y:S01]  /*1270*/  PLOP3.LUT P0, PT, PT, PT, PT, 0x8, 0x80 ;  /* 0x000000000080781c */ /* 0x000fe20003f0e170 */
[----:B------:R-:W-:Y:S01]  /*1280*/  VIADD R22, R7, 0xfffffff4 ;  /* 0xfffffff407167836 */ /* 0x000fe20000000000 */
[----:B------:R-:W-:-:S05]  /*1290*/  UMOV UR6, 0x400 ;  /* 0x0000040000067882 */ /* 0x000fca0000000000 */
[----:B------:R-:W4:Y:S01]  /*12a0*/  LDC.64 R24, c[0x0][0x390] ;  /* 0x0000e400ff187b82 */ /* 0x000f220000000a00 */
[----:B--2---:R-:W-:-:S12]  /*12b0*/  ULEA UR8, UR7, UR6, 0x18 ;  /* 0x0000000607087291 */ /* 0x004fd8000f8ec0ff */
.L_x_17:
[----:B------:R-:W-:Y:S02]  /*12c0*/  USHF.L.U32 UR7, UR4, 0xa, URZ ;  /* 0x0000000a04077899 */ /* 0x000fe400080006ff */
[----:B------:R-:W-:-:S04]  /*12d0*/  UIADD3 UR6, UPT, UPT, UR4, 0x4, URZ ;  /* 0x0000000404067890 */ /* 0x000fc8000fffe0ff */
[----:B0-----:R-:W-:Y:S01]  /*12e0*/  LOP3.LUT R8, R0, UR7, RZ, 0xfc, !PT ;  /* 0x0000000700087c12 */ /* 0x001fe2000f8efcff */
[----:B------:R-:W-:-:S03]  /*12f0*/  USHF.L.U32 UR6, UR6, 0xa, URZ ;  /* 0x0000000a06067899 */ /* 0x000fc600080006ff */
[----:B-1----:R-:W-:Y:S01]  /*1300*/  LEA R16, R8, UR8, 0x3 ;  /* 0x0000000808107c11 */ /* 0x002fe2000f8e18ff */
[C---:B------:R-:W-:Y:S01]  /*1310*/  VIADD R8, R3.reuse, UR7 ;  /* 0x0000000703087c36 */ /* 0x040fe20008000000 */
[----:B------:R-:W-:Y:S01]  /*1320*/  UIADD3 UR7, UPT, UPT, UR4, 0x8, URZ ;  /* 0x0000000804077890 */ /* 0x000fe2000fffe0ff */
[----:B------:R-:W-:Y:S01]  /*1330*/  LOP3.LUT R28, R0, UR6, RZ, 0xfc, !PT ;  /* 0x00000006001c7c12 */ /* 0x000fe2000f8efcff */
[----:B------:R-:W-:Y:S01]  /*1340*/  VIADD R29, R3, UR6 ;  /* 0x00000006031d7c36 */ /* 0x000fe20008000000 */
[----:B------:R-:W1:Y:S01]  /*1350*/  LDS.64 R12, [R16] ;  /* 0x00000000100c7984 */ /* 0x000e620000000a00 */
[----:B------:R-:W-:Y:S01]  /*1360*/  IMAD.SHL.U32 R27, R8, 0x2, RZ ;  /* 0x00000002081b7824 */ /* 0x000fe200078e00ff */
[----:B------:R-:W-:Y:S01]  /*1370*/  LEA R28, R28, UR8, 0x3 ;  /* 0x000000081c1c7c11 */ /* 0x000fe2000f8e18ff */
[----:B------:R-:W-:Y:S01]  /*1380*/  USHF.L.U32 UR7, UR7, 0xa, URZ ;  /* 0x0000000a07077899 */ /* 0x000fe200080006ff */
[----:B0--3--:R-:W0:Y:S01]  /*1390*/  LDS.64 R14, [R16+0x2000] ;  /* 0x00200000100e7984 */ /* 0x009e220000000a00 */
[----:B----4-:R-:W-:Y:S01]  /*13a0*/  IMAD.WIDE R26, R27, 0x4, R24 ;  /* 0x000000041b1a7825 */ /* 0x010fe200078e0218 */
[----:B------:R-:W-:-:S02]  /*13b0*/  UIADD3 UR6, UPT, UPT, UR4, 0xc, URZ ;  /* 0x0000000c04067890 */ /* 0x000fc4000fffe0ff */
[----:B------:R-:W2:Y:S01]  /*13c0*/  LDS.64 R18, [R16+0x4000] ;  /* 0x0040000010127984 */ /* 0x000ea20000000a00 */
[----:B------:R-:W-:Y:S01]  /*13d0*/  LOP3.LUT R23, R0, UR7, RZ, 0xfc, !PT ;  /* 0x0000000700177c12 */ /* 0x000fe2000f8efcff */
[----:B------:R-:W-:Y:S01]  /*13e0*/  IMAD.SHL.U32 R29, R29, 0x2, RZ ;  /* 0x000000021d1d7824 */ /* 0x000fe200078e00ff */
[----:B------:R-:W-:Y:S01]  /*13f0*/  USHF.L.U32 UR6, UR6, 0xa, URZ ;  /* 0x0000000a06067899 */ /* 0x000fe200080006ff */
[----:B------:R-:W3:Y:S01]  /*1400*/  LDS.64 R20, [R16+0x6000] ;  /* 0x0060000010147984 */ /* 0x000ee20000000a00 */
[----:B------:R-:W-:Y:S01]  /*1410*/  LEA R23, R23, UR8, 0x3 ;  /* 0x0000000817177c11 */ /* 0x000fe2000f8e18ff */
[----:B------:R-:W-:Y:S02]  /*1420*/  UIADD3 UR4, UPT, UPT, UR4, 0x10, URZ ;  /* 0x0000001004047890 */ /* 0x000fe4000fffe0ff */
[----:B------:R-:W4:Y:S04]  /*1430*/  LDS.64 R8, [R28] ;  /* 0x000000001c087984 */ /* 0x000f280000000a00 */
[----:B------:R-:W5:Y:S01]  /*1440*/  LDS.64 R10, [R28+0x2000] ;  /* 0x002000001c0a7984 */ /* 0x000f620000000a00 */
[----:B------:R-:W-:-:S03]  /*1450*/  ISETP.LE.AND P1, PT, R22, UR4, PT ;  /* 0x0000000416007c0c */ /* 0x000fc6000bf23270 */
[----:B------:R-:W-:Y:S04]  /*1460*/  LDS.64 R16, [R23] ;  /* 0x0000000017107984 */ /* 0x000fe80000000a00 */
[----:B-1----:R-:W-:Y:S04]  /*1470*/  STG.E desc[UR10][R26.64], R12 ;  /* 0x0000000c1a007986 */ /* 0x002fe8000c10190a */
[----:B------:R-:W-:Y:S04]  /*1480*/  STG.E desc[UR10][R26.64+0x4], R13 ;  /* 0x0000040d1a007986 */ /* 0x000fe8000c10190a */
[----:B0-----:R-:W-:Y:S04]  /*1490*/  STG.E desc[UR10][R26.64+0x2000], R14 ;  /* 0x0020000e1a007986 */ /* 0x001fe8000c10190a */
[----:B------:R-:W-:Y:S04]  /*14a0*/  STG.E desc[UR10][R26.64+0x2004], R15 ;  /* 0x0020040f1a007986 */ /* 0x000fe8000c10190a */
[----:B------:R-:W0:Y:S04]  /*14b0*/  LDS.64 R12, [R28+0x4000] ;  /* 0x004000001c0c7984 */ /* 0x000e280000000a00 */
[----:B------:R1:W0:Y:S04]  /*14c0*/  LDS.64 R14, [R28+0x6000] ;  /* 0x006000001c0e7984 */ /* 0x0002280000000a00 */
[----:B--2---:R-:W-:Y:S01]  /*14d0*/  STG.E desc[UR10][R26.64+0x4000], R18 ;  /* 0x004000121a007986 */ /* 0x004fe2000c10190a */
[----:B-1----:R-:W-:-:S03]  /*14e0*/  IMAD.WIDE R28, R29, 0x4, R24 ;  /* 0x000000041d1c7825 */ /* 0x002fc600078e0218 */
[----:B------:R-:W-:Y:S04]  /*14f0*/  STG.E desc[UR10][R26.64+0x4004], R19 ;  /* 0x004004131a007986 */ /* 0x000fe8000c10190a */
[----:B---3--:R1:W-:Y:S04]  /*1500*/  STG.E desc[UR10][R26.64+0x6000], R20 ;  /* 0x006000141a007986 */ /* 0x0083e8000c10190a */
[----:B------:R-:W-:Y:S04]  /*1510*/  STG.E desc[UR10][R26.64+0x6004], R21 ;  /* 0x006004151a007986 */ /* 0x000fe8000c10190a */
[----:B----4-:R2:W-:Y:S01]  /*1520*/  STG.E desc[UR10][R28.64], R8 ;  /* 0x000000081c007986 */ /* 0x0105e2000c10190a */
[----:B-1----:R-:W-:-:S03]  /*1530*/  LOP3.LUT R20, R0, UR6, RZ, 0xfc, !PT ;  /* 0x0000000600147c12 */ /* 0x002fc6000f8efcff */
[----:B------:R-:W1:Y:S01]  /*1540*/  LDS.64 R18, [R23+0x2000] ;  /* 0x0020000017127984 */ /* 0x000e620000000a00 */
[----:B------:R-:W-:-:S03]  /*1550*/  LEA R20, R20, UR8, 0x3 ;  /* 0x0000000814147c11 */ /* 0x000fc6000f8e18ff */
[----:B------:R-:W-:Y:S01]  /*1560*/  STG.E desc[UR10][R28.64+0x4], R9 ;  /* 0x000004091c007986 */ /* 0x000fe2000c10190a */
[----:B--2---:R-:W-:-:S03]  /*1570*/  VIADD R8, R3, UR7 ;  /* 0x0000000703087c36 */ /* 0x004fc60008000000 */
[----:B-----5:R-:W-:Y:S01]  /*1580*/  STG.E desc[UR10][R28.64+0x2000], R10 ;  /* 0x0020000a1c007986 */ /* 0x020fe2000c10190a */
[----:B------:R-:W-:-:S03]  /*1590*/  IMAD.SHL.U32 R27, R8, 0x2, RZ ;  /* 0x00000002081b7824 */ /* 0x000fc600078e00ff */
[----:B------:R-:W-:Y:S01]  /*15a0*/  STG.E desc[UR10][R28.64+0x2004], R11 ;  /* 0x0020040b1c007986 */ /* 0x000fe2000c10190a */
[----:B------:R-:W-:-:S03]  /*15b0*/  IMAD.WIDE R26, R27, 0x4, R24 ;  /* 0x000000041b1a7825 */ /* 0x000fc600078e0218 */
[----:B0-----:R-:W-:Y:S04]  /*15c0*/  STG.E desc[UR10][R28.64+0x4000], R12 ;  /* 0x0040000c1c007986 */ /* 0x001fe8000c10190a */
[----:B------:R-:W-:Y:S04]  /*15d0*/  STG.E desc[UR10][R28.64+0x4004], R13 ;  /* 0x0040040d1c007986 */ /* 0x000fe8000c10190a */
[----:B------:R-:W-:Y:S04]  /*15e0*/  STG.E desc[UR10][R28.64+0x6000], R14 ;  /* 0x0060000e1c007986 */ /* 0x000fe8000c10190a */
[----:B------:R-:W-:Y:S04]  /*15f0*/  STG.E desc[UR10][R28.64+0x6004], R15 ;  /* 0x0060040f1c007986 */ /* 0x000fe8000c10190a */
[----:B------:R-:W-:Y:S04]  /*1600*/  STG.E desc[UR10][R26.64], R16 ;  /* 0x000000101a007986 */ /* 0x000fe8000c10190a */
[----:B------:R-:W-:Y:S04]  /*1610*/  STG.E desc[UR10][R26.64+0x4], R17 ;  /* 0x000004111a007986 */ /* 0x000fe8000c10190a */
[----:B------:R-:W0:Y:S04]  /*1620*/  LDS.64 R8, [R23+0x4000] ;  /* 0x0040000017087984 */ /* 0x000e280000000a00 */
[----:B------:R2:W3:Y:S04]  /*1630*/  LDS.64 R10, [R23+0x6000] ;  /* 0x00600000170a7984 */ /* 0x0004e80000000a00 */
[----:B------:R-:W4:Y:S04]  /*1640*/  LDS.64 R14, [R20] ;  /* 0x00000000140e7984 */ /* 0x000f280000000a00 */
[----:B------:R-:W5:Y:S01]  /*1650*/  LDS.64 R12, [R20+0x2000] ;  /* 0x00200000140c7984 */ /* 0x000f620000000a00 */
[----:B--2---:R-:W-:-:S03]  /*1660*/  VIADD R23, R3, UR6 ;  /* 0x0000000603177c36 */ /* 0x004fc60008000000 */
[----:B------:R-:W2:Y:S01]  /*1670*/  LDS.64 R16, [R20+0x4000] ;  /* 0x0040000014107984 */ /* 0x000ea20000000a00 */
[----:B------:R-:W-:-:S03]  /*1680*/  IMAD.SHL.U32 R23, R23, 0x2, RZ ;  /* 0x0000000217177824 */ /* 0x000fc600078e00ff */
[----:B------:R-:W2:Y:S04]  /*1690*/  LDS.64 R20, [R20+0x6000] ;  /* 0x0060000014147984 */ /* 0x000ea80000000a00 */
[----:B-1----:R-:W-:Y:S04]  /*16a0*/  STG.E desc[UR10][R26.64+0x2000], R18 ;  /* 0x002000121a007986 */ /* 0x002fe8000c10190a */
[----:B------:R1:W-:Y:S02]  /*16b0*/  STG.E desc[UR10][R26.64+0x2004], R19 ;  /* 0x002004131a007986 */ /* 0x0003e4000c10190a */
[----:B-1----:R-:W-:-:S02]  /*16c0*/  IMAD.WIDE R18, R23, 0x4, R24 ;  /* 0x0000000417127825 */ /* 0x002fc400078e0218 */
[----:B0-----:R0:W-:Y:S04]  /*16d0*/  STG.E desc[UR10][R26.64+0x4000], R8 ;  /* 0x004000081a007986 */ /* 0x0011e8000c10190a */
[----:B------:R0:W-:Y:S04]  /*16e0*/  STG.E desc[UR10][R26.64+0x4004], R9 ;  /* 0x004004091a007986 */ /* 0x0001e8000c10190a */
[----:B---3--:R0:W-:Y:S04]  /*16f0*/  STG.E desc[UR10][R26.64+0x6000], R10 ;  /* 0x0060000a1a007986 */ /* 0x0081e8000c10190a */
[----:B------:R0:W-:Y:S04]  /*1700*/  STG.E desc[UR10][R26.64+0x6004], R11 ;  /* 0x0060040b1a007986 */ /* 0x0001e8000c10190a */
[----:B----4-:R0:W-:Y:S04]  /*1710*/  STG.E desc[UR10][R18.64], R14 ;  /* 0x0000000e12007986 */ /* 0x0101e8000c10190a */
[----:B------:R0:W-:Y:S04]  /*1720*/  STG.E desc[UR10][R18.64+0x4], R15 ;  /* 0x0000040f12007986 */ /* 0x0001e8000c10190a */
[----:B-----5:R0:W-:Y:S04]  /*1730*/  STG.E desc[UR10][R18.64+0x2000], R12 ;  /* 0x0020000c12007986 */ /* 0x0201e8000c10190a */
[----:B------:R0:W-:Y:S04]  /*1740*/  STG.E desc[UR10][R18.64+0x2004], R13 ;  /* 0x0020040d12007986 */ /* 0x0001e8000c10190a */
[----:B--2---:R0:W-:Y:S04]  /*1750*/  STG.E desc[UR10][R18.64+0x4000], R16 ;  /* 0x0040001012007986 */ /* 0x0041e8000c10190a */
[----:B------:R0:W-:Y:S04]  /*1760*/  STG.E desc[UR10][R18.64+0x4004], R17 ;  /* 0x0040041112007986 */ /* 0x0001e8000c10190a */
[----:B------:R0:W-:Y:S04]  /*1770*/  STG.E desc[UR10][R18.64+0x6000], R20 ;  /* 0x0060001412007986 */ /* 0x0001e8000c10190a */
[----:B------:R0:W-:Y:S01]  /*1780*/  STG.E desc[UR10][R18.64+0x6004], R21 ;  /* 0x0060041512007986 */ /* 0x0001e2000c10190a */
[----:B------:R-:W-:Y:S05]  /*1790*/  @!P1 BRA `(.L_x_17) ;  /* 0xfffffff800c89947 */ /* 0x000fea000383ffff */
.L_x_16:
[----:B0-----:R-:W-:-:S05]  /*17a0*/  VIADD R8, R7, -UR4 ;  /* 0x8000000407087c36 */ /* 0x001fca0008000000 */
[----:B------:R-:W-:-:S13]  /*17b0*/  ISETP.GT.AND P1, PT, R8, 0x4, PT ;  /* 0x000000040800780c */ /* 0x000fda0003f24270 */
[----:B------:R-:W-:Y:S05]  /*17c0*/  @!P1 BRA `(.L_x_18) ;  /* 0x0000000000ac9947 */ /* 0x000fea0003800000 */
[----:B------:R-:W0:Y:S01]  /*17d0*/  S2UR UR7, SR_CgaCtaId ;  /* 0x00000000000779c3 */ /* 0x000e220000008800 */
[----:B------:R-:W-:Y:S01]  /*17e0*/  UMOV UR6, 0x400 ;  /* 0x0000040000067882 */ /* 0x000fe20000000000 */
[----:B------:R-:W-:Y:S01]  /*17f0*/  USHF.L.U32 UR8, UR4, 0xa, URZ ;  /* 0x0000000a04087899 */ /* 0x000fe200080006ff */
[----:B------:R-:W-:-:S05]  /*1800*/  PLOP3.LUT P0, PT, PT, PT, PT, 0x8, 0x80 ;  /* 0x000000000080781c */ /* 0x000fca0003f0e170 */
[----:B------:R-:W-:Y:S01]  /*1810*/  LOP3.LUT R8, R0, UR8, RZ, 0xfc, !PT ;  /* 0x0000000800087c12 */ /* 0x000fe2000f8efcff */
[----:B-1-3--:R-:W-:Y:S01]  /*1820*/  VIADD R10, R3, UR8 ;  /* 0x00000008030a7c36 */ /* 0x00afe20008000000 */
[----:B------:R-:W1:Y:S03]  /*1830*/  LDC.64 R24, c[0x0][0x390] ;  /* 0x0000e400ff187b82 */ /* 0x000e660000000a00 */
[----:B------:R-:W-:Y:S01]  /*1840*/  IMAD.SHL.U32 R27, R10, 0x2, RZ ;  /* 0x000000020a1b7824 */ /* 0x000fe200078e00ff */
[----:B0-----:R-:W-:Y:S02]  /*1850*/  ULEA UR7, UR7, UR6, 0x18 ;  /* 0x0000000607077291 */ /* 0x001fe4000f8ec0ff */
[----:B------:R-:W-:Y:S02]  /*1860*/  UIADD3 UR6, UPT, UPT, UR4, 0x4, URZ ;  /* 0x0000000404067890 */ /* 0x000fe4000fffe0ff */
[----:B------:R-:W-:-:S02]  /*1870*/  UIADD3 UR4, UPT, UPT, UR4, 0x8, URZ ;  /* 0x0000000804047890 */ /* 0x000fc4000fffe0ff */
[----:B------:R-:W-:Y:S01]  /*1880*/  USHF.L.U32 UR6, UR6, 0xa, URZ ;  /* 0x0000000a06067899 */ /* 0x000fe200080006ff */
[----:B------:R-:W-:Y:S01]  /*1890*/  LEA R28, R8, UR7, 0x3 ;  /* 0x00000007081c7c11 */ /* 0x000fe2000f8e18ff */
[----:B-1----:R-:W-:-:S04]  /*18a0*/  IMAD.WIDE R26, R27, 0x4, R24 ;  /* 0x000000041b1a7825 */ /* 0x002fc800078e0218 */
[----:B------:R-:W-:Y:S01]  /*18b0*/  LOP3.LUT R12, R0, UR6, RZ, 0xfc, !PT ;  /* 0x00000006000c7c12 */ /* 0x000fe2000f8efcff */
[----:B------:R-:W0:Y:S01]  /*18c0*/  LDS.64 R8, [R28] ;  /* 0x000000001c087984 */ /* 0x000e220000000a00 */
[----:B------:R-:W-:Y:S02]  /*18d0*/  VIADD R29, R3, UR6 ;  /* 0x00000006031d7c36 */ /* 0x000fe40008000000 */
[----:B------:R-:W-:Y:S01]  /*18e0*/  LEA R22, R12, UR7, 0x3 ;  /* 0x000000070c167c11 */ /* 0x000fe2000f8e18ff */
[----:B------:R-:W1:Y:S01]  /*18f0*/  LDS.64 R10, [R28+0x2000] ;  /* 0x002000001c0a7984 */ /* 0x000e620000000a00 */
[----:B------:R-:W-:-:S03]  /*1900*/  IMAD.SHL.U32 R29, R29, 0x2, RZ ;  /* 0x000000021d1d7824 */ /* 0x000fc600078e00ff */
[----:B------:R-:W2:Y:S01]  /*1910*/  LDS.64 R12, [R28+0x4000] ;  /* 0x004000001c0c7984 */ /* 0x000ea20000000a00 */
[----:B------:R-:W-:-:S03]  /*1920*/  IMAD.WIDE R24, R29, 0x4, R24 ;  /* 0x000000041d187825 */ /* 0x000fc600078e0218 */
[----:B------:R-:W3:Y:S04]  /*1930*/  LDS.64 R14, [R28+0x6000] ;  /* 0x006000001c0e7984 */ /* 0x000ee80000000a00 */
[----:B------:R-:W4:Y:S04]  /*1940*/  LDS.64 R16, [R22] ;  /* 0x0000000016107984 */ /* 0x000f280000000a00 */
[----:B------:R-:W5:Y:S04]  /*1950*/  LDS.64 R18, [R22+0x2000] ;  /* 0x0020000016127984 */ /* 0x000f680000000a00 */
[----:B------:R-:W5:Y:S04]  /*1960*/  LDS.64 R20, [R22+0x4000] ;  /* 0x0040000016147984 */ /* 0x000f680000000a00 */
[----:B------:R-:W5:Y:S04]  /*1970*/  LDS.64 R22, [R22+0x6000] ;  /* 0x0060000016167984 */ /* 0x000f680000000a00 */
[----:B0-----:R0:W-:Y:S04]  /*1980*/  STG.E desc[UR10][R26.64], R8 ;  /* 0x000000081a007986 */ /* 0x0011e8000c10190a */
[----:B------:R0:W-:Y:S04]  /*1990*/  STG.E desc[UR10][R26.64+0x4], R9 ;  /* 0x000004091a007986 */ /* 0x0001e8000c10190a */
[----:B-1----:R0:W-:Y:S04]  /*19a0*/  STG.E desc[UR10][R26.64+0x2000], R10 ;  /* 0x0020000a1a007986 */ /* 0x0021e8000c10190a */
[----:B------:R0:W-:Y:S04]  /*19b0*/  STG.E desc[UR10][R26.64+0x2004], R11 ;  /* 0x0020040b1a007986 */ /* 0x0001e8000c10190a */
[----:B--2---:R0:W-:Y:S04]  /*19c0*/  STG.E desc[UR10][R26.64+0x4000], R12 ;  /* 0x0040000c1a007986 */ /* 0x0041e8000c10190a */
[----:B------:R0:W-:Y:S04]  /*19d0*/  STG.E desc[UR10][R26.64+0x4004], R13 ;  /* 0x0040040d1a007986 */ /* 0x0001e8000c10190a */
[----:B---3--:R0:W-:Y:S04]  /*19e0*/  STG.E desc[UR10][R26.64+0x6000], R14 ;  /* 0x0060000e1a007986 */ /* 0x0081e8000c10190a */
[----:B------:R0:W-:Y:S04]  /*19f0*/  STG.E desc[UR10][R26.64+0x6004], R15 ;  /* 0x0060040f1a007986 */ /* 0x0001e8000c10190a */
[----:B----4-:R0:W-:Y:S04]  /*1a00*/  STG.E desc[UR10][R24.64], R16 ;  /* 0x0000001018007986 */ /* 0x0101e8000c10190a */
[----:B------:R0:W-:Y:S04]  /*1a10*/  STG.E desc[UR10][R24.64+0x4], R17 ;  /* 0x0000041118007986 */ /* 0x0001e8000c10190a */
[----:B-----5:R0:W-:Y:S04]  /*1a20*/  STG.E desc[UR10][R24.64+0x2000], R18 ;  /* 0x0020001218007986 */ /* 0x0201e8000c10190a */
[----:B------:R0:W-:Y:S04]  /*1a30*/  STG.E desc[UR10][R24.64+0x2004], R19 ;  /* 0x0020041318007986 */ /* 0x0001e8000c10190a */
[----:B------:R0:W-:Y:S04]  /*1a40*/  STG.E desc[UR10][R24.64+0x4000], R20 ;  /* 0x0040001418007986 */ /* 0x0001e8000c10190a */
[----:B------:R0:W-:Y:S04]  /*1a50*/  STG.E desc[UR10][R24.64+0x4004], R21 ;  /* 0x0040041518007986 */ /* 0x0001e8000c10190a */
[----:B------:R0:W-:Y:S04]  /*1a60*/  STG.E desc[UR10][R24.64+0x6000], R22 ;  /* 0x0060001618007986 */ /* 0x0001e8000c10190a */
[----:B------:R0:W-:Y:S02]  /*1a70*/  STG.E desc[UR10][R24.64+0x6004], R23 ;  /* 0x0060041718007986 */ /* 0x0001e4000c10190a */
.L_x_18:
[----:B------:R-:W-:-:S13]  /*1a80*/  ISETP.NE.OR P0, PT, R7, UR4, P0 ;  /* 0x0000000407007c0c */ /* 0x000fda0008705670 */
[----:B------:R-:W-:Y:S05]  /*1a90*/  @!P0 BRA `(.L_x_19) ;  /* 0x0000000000648947 */ /* 0x000fea0003800000 */
.L_x_15:
[----:B------:R-:W2:Y:S01]  /*1aa0*/  S2UR UR7, SR_CgaCtaId ;  /* 0x00000000000779c3 */ /* 0x000ea20000008800 */
[----:B------:R-:W-:-:S07]  /*1ab0*/  UMOV UR6, 0x400 ;  /* 0x0000040000067882 */ /* 0x000fce0000000000 */
[----:B01----:R-:W0:Y:S01]  /*1ac0*/  LDC.64 R8, c[0x0][0x390] ;  /* 0x0000e400ff087b82 */ /* 0x003e220000000a00 */
[----:B--2---:R-:W-:-:S12]  /*1ad0*/  ULEA UR6, UR7, UR6, 0x18 ;  /* 0x0000000607067291 */ /* 0x004fd8000f8ec0ff */
.L_x_20:
[----:B------:R-:W-:Y:S02]  /*1ae0*/  USHF.L.U32 UR7, UR4, 0xa, URZ ;  /* 0x0000000a04077899 */ /* 0x000fe400080006ff */
[----:B------:R-:W-:-:S04]  /*1af0*/  UIADD3 UR4, UPT, UPT, UR4, 0x4, URZ ;  /* 0x0000000404047890 */ /* 0x000fc8000fffe0ff */
[----:B---34-:R-:W-:Y:S01]  /*1b00*/  LOP3.LUT R10, R0, UR7, RZ, 0xfc, !PT ;  /* 0x00000007000a7c12 */ /* 0x018fe2000f8efcff */
[----:B------:R-:W-:Y:S01]  /*1b10*/  VIADD R18, R3, UR7 ;  /* 0x0000000703127c36 */ /* 0x000fe20008000000 */
[----:B------:R-:W-:Y:S02]  /*1b20*/  ISETP.NE.AND P0, PT, R7, UR4, PT ;  /* 0x0000000407007c0c */ /* 0x000fe4000bf05270 */
[----:B------:R-:W-:Y:S01]  /*1b30*/  LEA R20, R10, UR6, 0x3 ;  /* 0x000000060a147c11 */ /* 0x000fe2000f8e18ff */
[----:B------:R-:W-:-:S04]  /*1b40*/  IMAD.SHL.U32 R19, R18, 0x2, RZ ;  /* 0x0000000212137824 */ /* 0x000fc800078e00ff */
[----:B------:R-:W1:Y:S01]  /*1b50*/  LDS.64 R16, [R20] ;  /* 0x0000000014107984 */ /* 0x000e620000000a00 */
[----:B0-----:R-:W-:-:S03]  /*1b60*/  IMAD.WIDE R18, R19, 0x4, R8 ;  /* 0x0000000413127825 */ /* 0x001fc600078e0208 */
[----:B------:R-:W0:Y:S04]  /*1b70*/  LDS.64 R14, [R20+0x2000] ;  /* 0x00200000140e7984 */ /* 0x000e280000000a00 */
[----:B------:R-:W2:Y:S04]  /*1b80*/  LDS.64 R12, [R20+0x4000] ;  /* 0x00400000140c7984 */ /* 0x000ea80000000a00 */
[----:B------:R-:W3:Y:S04]  /*1b90*/  LDS.64 R10, [R20+0x6000] ;  /* 0x00600000140a7984 */ /* 0x000ee80000000a00 */
[----:B-1----:R4:W-:Y:S04]  /*1ba0*/  STG.E desc[UR10][R18.64], R16 ;  /* 0x0000001012007986 */ /* 0x0029e8000c10190a */
[----:B------:R4:W-:Y:S04]  /*1bb0*/  STG.E desc[UR10][R18.64+0x4], R17 ;  /* 0x0000041112007986 */ /* 0x0009e8000c10190a */
[----:B0-----:R4:W-:Y:S04]  /*1bc0*/  STG.E desc[UR10][R18.64+0x2000], R14 ;  /* 0x0020000e12007986 */ /* 0x0019e8000c10190a */
[----:B------:R4:W-:Y:S04]  /*1bd0*/  STG.E desc[UR10][R18.64+0x2004], R15 ;  /* 0x0020040f12007986 */ /* 0x0009e8000c10190a */
[----:B--2---:R4:W-:Y:S04]  /*1be0*/  STG.E desc[UR10][R18.64+0x4000], R12 ;  /* 0x0040000c12007986 */ /* 0x0049e8000c10190a */
[----:B------:R4:W-:Y:S04]  /*1bf0*/  STG.E desc[UR10][R18.64+0x4004], R13 ;  /* 0x0040040d12007986 */ /* 0x0009e8000c10190a */
[----:B---3--:R4:W-:Y:S04]  /*1c00*/  STG.E desc[UR10][R18.64+0x6000], R10 ;  /* 0x0060000a12007986 */ /* 0x0089e8000c10190a */
[----:B------:R4:W-:Y:S01]  /*1c10*/  STG.E desc[UR10][R18.64+0x6004], R11 ;  /* 0x0060040b12007986 */ /* 0x0009e2000c10190a */
[----:B------:R-:W-:Y:S05]  /*1c20*/  @P0 BRA `(.L_x_20) ;  /* 0xfffffffc00ac0947 */ /* 0x000fea000383ffff */
.L_x_19:
[----:B------:R-:W-:-:S07]  /*1c30*/  IMAD.SHL.U32 R7, R7, 0x400, RZ ;  /* 0x0000040007077824 */ /* 0x000fce00078e00ff */
.L_x_14:
[----:B0---4-:R-:W-:-:S04]  /*1c40*/  LOP3.LUT R12, R6, 0x3, RZ, 0xc0, !PT ;  /* 0x00000003060c7812 */ /* 0x011fc800078ec0ff */
[----:B------:R-:W-:-:S13]  /*1c50*/  ISETP.NE.AND P0, PT, R12, RZ, PT ;  /* 0x000000ff0c00720c */ /* 0x000fda0003f05270 */
[----:B------:R-:W-:Y:S05]  /*1c60*/  @!P0 BRA `(.L_x_21) ;  /* 0x0000000000548947 */ /* 0x000fea0003800000 */
[----:B------:R-:W0:Y:S01]  /*1c70*/  S2UR UR6, SR_CgaCtaId ;  /* 0x00000000000679c3 */ /* 0x000e220000008800 */
[----:B------:R-:W-:Y:S01]  /*1c80*/  UMOV UR4, 0x400 ;  /* 0x0000040000047882 */ /* 0x000fe20000000000 */
[----:B------:R-:W-:Y:S01]  /*1c90*/  IMAD.IADD R8, R0, 0x1, R7 ;  /* 0x0000000100087824 */ /* 0x000fe200078e0207 */
[----:B------:R-:W-:Y:S01]  /*1ca0*/  ISETP.NE.AND P0, PT, R12, 0x1, PT ;  /* 0x000000010c00780c */ /* 0x000fe20003f05270 */
[----:B------:R-:W-:-:S04]  /*1cb0*/  IMAD.IADD R7, R7, 0x1, R3 ;  /* 0x0000000107077824 */ /* 0x000fc800078e0203 */
[----:B------:R-:W-:Y:S01]  /*1cc0*/  IMAD.SHL.U32 R7, R7, 0x2, RZ ;  /* 0x0000000207077824 */ /* 0x000fe200078e00ff */
[----:B0-----:R-:W-:-:S06]  /*1cd0*/  ULEA UR4, UR6, UR4, 0x18 ;  /* 0x0000000406047291 */ /* 0x001fcc000f8ec0ff */
[----:B------:R-:W-:Y:S02]  /*1ce0*/  LEA R14, R8, UR4, 0x3 ;  /* 0x00000004080e7c11 */ /* 0x000fe4000f8e18ff */
[----:B-1----:R-:W0:Y:S03]  /*1cf0*/  LDC.64 R8, c[0x0][0x390] ;  /* 0x0000e400ff087b82 */ /* 0x002e260000000a00 */
[----:B---3--:R-:W1:Y:S01]  /*1d00*/  LDS.64 R10, [R14] ;  /* 0x000000000e0a7984 */ /* 0x008e620000000a00 */
[----:B0-----:R-:W-:-:S05]  /*1d10*/  IMAD.WIDE R8, R7, 0x4, R8 ;  /* 0x0000000407087825 */ /* 0x001fca00078e0208 */
[----:B-1----:R0:W-:Y:S04]  /*1d20*/  STG.E desc[UR10][R8.64], R10 ;  /* 0x0000000a08007986 */ /* 0x0021e8000c10190a */
[----:B------:R0:W-:Y:S01]  /*1d30*/  STG.E desc[UR10][R8.64+0x4], R11 ;  /* 0x0000040b08007986 */ /* 0x0001e2000c10190a */
[----:B------:R-:W-:Y:S05]  /*1d40*/  @!P0 BRA `(.L_x_21) ;  /* 0x00000000001c8947 */ /* 0x000fea0003800000 */
[----:B------:R-:W-:Y:S01]  /*1d50*/  ISETP.NE.AND P0, PT, R12, 0x2, PT ;  /* 0x000000020c00780c */ /* 0x000fe20003f05270 */
[----:B0-----:R-:W0:-:S12]  /*1d60*/  LDS.64 R10, [R14+0x2000] ;  /* 0x002000000e0a7984 */ /* 0x001e180000000a00 */
[----:B------:R-:W1:Y:S04]  /*1d70*/  @P0 LDS.64 R12, [R14+0x4000] ;  /* 0x004000000e0c0984 */ /* 0x000e680000000a00 */
[----:B0-----:R2:W-:Y:S04]  /*1d80*/  STG.E desc[UR10][R8.64+0x2000], R10 ;  /* 0x0020000a08007986 */ /* 0x0015e8000c10190a */
[----:B------:R2:W-:Y:S04]  /*1d90*/  STG.E desc[UR10][R8.64+0x2004], R11 ;  /* 0x0020040b08007986 */ /* 0x0005e8000c10190a */
[----:B-1----:R2:W-:Y:S04]  /*1da0*/  @P0 STG.E desc[UR10][R8.64+0x4000], R12 ;  /* 0x0040000c08000986 */ /* 0x0025e8000c10190a */
[----:B------:R2:W-:Y:S02]  /*1db0*/  @P0 STG.E desc[UR10][R8.64+0x4004], R13 ;  /* 0x0040040d08000986 */ /* 0x0005e4000c10190a */
.L_x_21:
[----:B------:R-:W-:-:S05]  /*1dc0*/  IMAD.IADD R3, R4, 0x1, R3 ;  /* 0x0000000104037824 */ /* 0x000fca00078e0203 */
[----:B------:R-:W-:-:S13]  /*1dd0*/  ISETP.GE.AND P0, PT, R3, UR5, PT ;  /* 0x0000000503007c0c */ /* 0x000fda000bf06270 */
[----:B------:R-:W-:Y:S05]  /*1de0*/  @!P0 BRA `(.L_x_22) ;  /* 0xffffffe000e08947 */ /* 0x000fea000383ffff */
[----:B------:R-:W-:Y:S05]  /*1df0*/  EXIT ;  /* 0x000000000000794d */ /* 0x000fea0003800000 */
.L_x_23:
        /* <DEDUP_REMOVED lines=16> */
.L_x_25:


//--------------------- .nv.shared.reserved.0     --------------------------
	.section	.nv.shared.reserved.0,"aw",@nobits
	.weak		__nv_reservedSMEM_offset_0_alias
	.size		__nv_reservedSMEM_offset_0_alias, 0, 64
	.other		__nv_reservedSMEM_offset_0_alias,@"STO_CUDA_RESERVED_SHARED STV_DEFAULT"
__nv_reservedSMEM_offset_0_alias:
	.zero		0
	.zero		64


//--------------------- .nv.shared._Z13stagingKerneliiiPf --------------------------
	.section	.nv.shared._Z13stagingKerneliiiPf,"aw",@nobits
	.sectionflags	@""
	.align	4
.nv.shared._Z13stagingKerneliiiPf:
	.zero		33792


//--------------------- .nv.constant0._Z13cleanupKenerliPf --------------------------
	.section	.nv.constant0._Z13cleanupKenerliPf,"a",@progbits
	.sectionflags	@""
	.align	4
.nv.constant0._Z13cleanupKenerliPf:
	.zero		912


//--------------------- .nv.constant0._Z13stagingKerneliiiPf --------------------------
	.section	.nv.constant0._Z13stagingKerneliiiPf,"a",@progbits
	.sectionflags	@""
	.align	4
.nv.constant0._Z13stagingKerneliiiPf:
	.zero		920


//--------------------- SYMBOLS --------------------------

	.type		.nv.reservedSmem.offset0,@object
	.size		.nv.reservedSmem.offset0,0x4
	.type		.nv.reservedSmem.cap,@object
	.size		.nv.reservedSmem.cap,0x4
